//
// Generated by NVIDIA NVVM Compiler
//
// Compiler Build ID: CL-36424714
// Cuda compilation tools, release 13.0, V13.0.88
// Based on NVVM 20.0.0
//

.version 9.0
.target sm_100
.address_size 64

	// .globl	_Z15naive_transposePmS_
// _ZZ14fast_transposePmS_E6buffer has been demoted

.visible .entry _Z15naive_transposePmS_(
	.param .u64 .ptr .align 1 _Z15naive_transposePmS__param_0,
	.param .u64 .ptr .align 1 _Z15naive_transposePmS__param_1
)
{
	.reg .pred 	%p<4>;
	.reg .b16 	%rs<6>;
	.reg .b32 	%r<62>;
	.reg .b64 	%rd<30>;

	ld.param.u64 	%rd3, [_Z15naive_transposePmS__param_0];
	ld.param.u64 	%rd4, [_Z15naive_transposePmS__param_1];
	cvta.to.global.u64 	%rd1, %rd4;
	cvta.to.global.u64 	%rd2, %rd3;
	mov.u32 	%r52, %tid.x;
	mov.u32 	%r2, %ctaid.x;
	shl.b32 	%r3, %r2, 13;
	mov.u32 	%r4, %ntid.x;
	add.s32 	%r39, %r52, %r4;
	cvt.u16.u32 	%rs2, %r39;
	xor.b16  	%rs3, %rs2, 8191;
	cvt.u16.u32 	%rs4, %r4;
	div.u16 	%rs5, %rs3, %rs4;
	and.b16  	%rs1, %rs5, 3;
	setp.eq.s16 	%p1, %rs1, 2;
	@%p1 bra 	$L__BB0_3;
	cvt.u32.u16 	%r5, %rs1;
	mov.b32 	%r51, 0;
$L__BB0_2:
	.pragma "nounroll";
	add.s32 	%r41, %r3, %r52;
	mul.wide.u32 	%rd5, %r41, 8;
	add.s64 	%rd6, %rd2, %rd5;
	ld.global.u64 	%rd7, [%rd6];
	shl.b32 	%r42, %r52, 13;
	add.s32 	%r43, %r42, %r2;
	mul.wide.u32 	%rd8, %r43, 8;
	add.s64 	%rd9, %rd1, %rd8;
	st.global.u64 	[%rd9], %rd7;
	add.s32 	%r52, %r52, %r4;
	add.s32 	%r51, %r51, 1;
	xor.b32  	%r44, %r51, %r5;
	setp.ne.s32 	%p2, %r44, 2;
	@%p2 bra 	$L__BB0_2;
$L__BB0_3:
	shl.b32 	%r11, %r4, 2;
	shl.b32 	%r45, %r52, 13;
	add.s32 	%r57, %r2, %r45;
	mad.lo.s32 	%r60, %r4, 24576, %r57;
	shl.b32 	%r13, %r4, 15;
	shl.b32 	%r46, %r4, 14;
	add.s32 	%r59, %r57, %r46;
	add.s32 	%r47, %r4, %r52;
	shl.b32 	%r48, %r47, 13;
	add.s32 	%r58, %r2, %r48;
	add.s32 	%r56, %r47, %r3;
	add.s32 	%r53, %r52, %r3;
	shl.b32 	%r49, %r4, 1;
	add.s32 	%r55, %r53, %r49;
	mad.lo.s32 	%r54, %r4, 3, %r53;
$L__BB0_4:
	mul.wide.u32 	%rd10, %r53, 8;
	add.s64 	%rd11, %rd2, %rd10;
	ld.global.u64 	%rd12, [%rd11];
	mul.wide.u32 	%rd13, %r57, 8;
	add.s64 	%rd14, %rd1, %rd13;
	st.global.u64 	[%rd14], %rd12;
	mul.wide.u32 	%rd15, %r56, 8;
	add.s64 	%rd16, %rd2, %rd15;
	ld.global.u64 	%rd17, [%rd16];
	mul.wide.u32 	%rd18, %r58, 8;
	add.s64 	%rd19, %rd1, %rd18;
	st.global.u64 	[%rd19], %rd17;
	mul.wide.u32 	%rd20, %r55, 8;
	add.s64 	%rd21, %rd2, %rd20;
	ld.global.u64 	%rd22, [%rd21];
	mul.wide.u32 	%rd23, %r59, 8;
	add.s64 	%rd24, %rd1, %rd23;
	st.global.u64 	[%rd24], %rd22;
	mul.wide.u32 	%rd25, %r54, 8;
	add.s64 	%rd26, %rd2, %rd25;
	ld.global.u64 	%rd27, [%rd26];
	mul.wide.u32 	%rd28, %r60, 8;
	add.s64 	%rd29, %rd1, %rd28;
	st.global.u64 	[%rd29], %rd27;
	add.s32 	%r52, %r52, %r11;
	add.s32 	%r60, %r60, %r13;
	add.s32 	%r59, %r59, %r13;
	add.s32 	%r58, %r58, %r13;
	add.s32 	%r57, %r57, %r13;
	add.s32 	%r56, %r56, %r11;
	add.s32 	%r55, %r55, %r11;
	add.s32 	%r54, %r54, %r11;
	add.s32 	%r53, %r53, %r11;
	setp.lt.u32 	%p3, %r52, 8192;
	@%p3 bra 	$L__BB0_4;
	ret;

}
	// .globl	_Z14fast_transposePmS_
.visible .entry _Z14fast_transposePmS_(
	.param .u64 .ptr .align 1 _Z14fast_transposePmS__param_0,
	.param .u64 .ptr .align 1 _Z14fast_transposePmS__param_1
)
{
	.reg .pred 	%p<9>;
	.reg .b16 	%rs<4>;
	.reg .b32 	%r<174>;
	.reg .b64 	%rd<35>;
	// demoted variable
	.shared .align 8 .b8 _ZZ14fast_transposePmS_E6buffer[8192];
	ld.param.u64 	%rd3, [_Z14fast_transposePmS__param_0];
	ld.param.u64 	%rd4, [_Z14fast_transposePmS__param_1];
	cvta.to.global.u64 	%rd1, %rd3;
	cvta.to.global.u64 	%rd2, %rd4;
	mov.u32 	%r1, %ctaid.x;
	shl.b32 	%r2, %r1, 5;
	mov.u32 	%r3, %tid.x;
	mov.u32 	%r4, %ctaid.y;
	shl.b32 	%r5, %r4, 5;
	mov.u32 	%r6, %tid.y;
	mov.u32 	%r7, %ntid.y;
	cvt.u16.u32 	%rs1, %r7;
	div.u16 	%rs2, 31, %rs1;
	add.s16 	%rs3, %rs2, 1;
	cvt.u32.u16 	%r8, %rs3;
	and.b32  	%r9, %r8, 3;
	setp.gt.u32 	%p1, %r7, 10;
	mov.b32 	%r159, 0;
	@%p1 bra 	$L__BB1_3;
	shl.b32 	%r10, %r7, 2;
	shl.b32 	%r11, %r7, 8;
	shl.b32 	%r88, %r6, 8;
	shl.b32 	%r89, %r3, 3;
	add.s32 	%r90, %r88, %r89;
	mov.u32 	%r91, _ZZ14fast_transposePmS_E6buffer;
	add.s32 	%r157, %r91, %r90;
	shl.b32 	%r13, %r7, 10;
	shl.b32 	%r14, %r7, 9;
	mul.lo.s32 	%r15, %r7, 768;
	add.s32 	%r92, %r6, %r5;
	mad.lo.s32 	%r93, %r7, 3, %r92;
	shl.b32 	%r94, %r93, 13;
	or.b32  	%r95, %r3, %r94;
	add.s32 	%r156, %r95, %r2;
	shl.b32 	%r17, %r7, 15;
	shl.b32 	%r96, %r7, 1;
	add.s32 	%r97, %r92, %r96;
	shl.b32 	%r98, %r97, 13;
	or.b32  	%r99, %r3, %r98;
	add.s32 	%r155, %r99, %r2;
	add.s32 	%r100, %r92, %r7;
	shl.b32 	%r101, %r100, 13;
	or.b32  	%r102, %r3, %r101;
	add.s32 	%r154, %r102, %r2;
	shl.b32 	%r103, %r4, 18;
	or.b32  	%r104, %r3, %r103;
	shl.b32 	%r105, %r6, 13;
	add.s32 	%r106, %r104, %r105;
	add.s32 	%r153, %r106, %r2;
	and.b32  	%r107, %r8, 60;
	neg.s32 	%r152, %r107;
	mov.b32 	%r159, 0;
$L__BB1_2:
	mul.wide.s32 	%rd5, %r153, 8;
	add.s64 	%rd6, %rd1, %rd5;
	ld.global.u64 	%rd7, [%rd6];
	st.shared.u64 	[%r157], %rd7;
	mul.wide.s32 	%rd8, %r154, 8;
	add.s64 	%rd9, %rd1, %rd8;
	ld.global.u64 	%rd10, [%rd9];
	add.s32 	%r108, %r157, %r11;
	st.shared.u64 	[%r108], %rd10;
	mul.wide.s32 	%rd11, %r155, 8;
	add.s64 	%rd12, %rd1, %rd11;
	ld.global.u64 	%rd13, [%rd12];
	add.s32 	%r109, %r157, %r14;
	st.shared.u64 	[%r109], %rd13;
	mul.wide.s32 	%rd14, %r156, 8;
	add.s64 	%rd15, %rd1, %rd14;
	ld.global.u64 	%rd16, [%rd15];
	add.s32 	%r110, %r157, %r15;
	st.shared.u64 	[%r110], %rd16;
	add.s32 	%r159, %r159, %r10;
	add.s32 	%r157, %r157, %r13;
	add.s32 	%r156, %r156, %r17;
	add.s32 	%r155, %r155, %r17;
	add.s32 	%r154, %r154, %r17;
	add.s32 	%r153, %r153, %r17;
	add.s32 	%r152, %r152, 4;
	setp.ne.s32 	%p2, %r152, 0;
	@%p2 bra 	$L__BB1_2;
$L__BB1_3:
	setp.eq.s32 	%p3, %r9, 0;
	@%p3 bra 	$L__BB1_6;
	add.s32 	%r111, %r6, %r159;
	shl.b32 	%r112, %r111, 8;
	shl.b32 	%r113, %r3, 3;
	add.s32 	%r114, %r112, %r113;
	mov.u32 	%r115, _ZZ14fast_transposePmS_E6buffer;
	add.s32 	%r162, %r115, %r114;
	shl.b32 	%r38, %r7, 8;
	add.s32 	%r116, %r111, %r5;
	shl.b32 	%r117, %r116, 13;
	or.b32  	%r118, %r3, %r117;
	add.s32 	%r161, %r118, %r2;
	shl.b32 	%r40, %r7, 13;
	neg.s32 	%r160, %r9;
$L__BB1_5:
	.pragma "nounroll";
	mul.wide.s32 	%rd17, %r161, 8;
	add.s64 	%rd18, %rd1, %rd17;
	ld.global.u64 	%rd19, [%rd18];
	st.shared.u64 	[%r162], %rd19;
	add.s32 	%r162, %r162, %r38;
	add.s32 	%r161, %r161, %r40;
	add.s32 	%r160, %r160, 1;
	setp.ne.s32 	%p4, %r160, 0;
	@%p4 bra 	$L__BB1_5;
$L__BB1_6:
	setp.gt.u32 	%p5, %r7, 10;
	bar.sync 	0;
	mov.b32 	%r170, 0;
	@%p5 bra 	$L__BB1_9;
	shl.b32 	%r48, %r7, 2;
	add.s32 	%r121, %r6, %r2;
	mad.lo.s32 	%r122, %r7, 3, %r121;
	shl.b32 	%r123, %r122, 13;
	or.b32  	%r124, %r3, %r123;
	add.s32 	%r168, %r124, %r5;
	shl.b32 	%r50, %r7, 15;
	shl.b32 	%r125, %r7, 1;
	add.s32 	%r126, %r121, %r125;
	shl.b32 	%r127, %r126, 13;
	or.b32  	%r128, %r3, %r127;
	add.s32 	%r167, %r128, %r5;
	add.s32 	%r129, %r121, %r7;
	shl.b32 	%r130, %r129, 13;
	or.b32  	%r131, %r3, %r130;
	add.s32 	%r166, %r131, %r5;
	shl.b32 	%r132, %r1, 18;
	or.b32  	%r133, %r3, %r132;
	shl.b32 	%r134, %r6, 13;
	add.s32 	%r135, %r133, %r134;
	add.s32 	%r165, %r135, %r5;
	shl.b32 	%r54, %r7, 3;
	shl.b32 	%r136, %r3, 8;
	shl.b32 	%r137, %r6, 3;
	add.s32 	%r138, %r136, %r137;
	mov.u32 	%r139, _ZZ14fast_transposePmS_E6buffer;
	add.s32 	%r164, %r139, %r138;
	shl.b32 	%r56, %r7, 5;
	shl.b32 	%r57, %r7, 4;
	mul.lo.s32 	%r58, %r7, 24;
	and.b32  	%r140, %r8, 60;
	neg.s32 	%r163, %r140;
	mov.b32 	%r170, 0;
$L__BB1_8:
	ld.shared.u64 	%rd20, [%r164];
	mul.wide.s32 	%rd21, %r165, 8;
	add.s64 	%rd22, %rd2, %rd21;
	st.global.u64 	[%rd22], %rd20;
	add.s32 	%r141, %r164, %r54;
	ld.shared.u64 	%rd23, [%r141];
	mul.wide.s32 	%rd24, %r166, 8;
	add.s64 	%rd25, %rd2, %rd24;
	st.global.u64 	[%rd25], %rd23;
	add.s32 	%r142, %r164, %r57;
	ld.shared.u64 	%rd26, [%r142];
	mul.wide.s32 	%rd27, %r167, 8;
	add.s64 	%rd28, %rd2, %rd27;
	st.global.u64 	[%rd28], %rd26;
	add.s32 	%r143, %r164, %r58;
	ld.shared.u64 	%rd29, [%r143];
	mul.wide.s32 	%rd30, %r168, 8;
	add.s64 	%rd31, %rd2, %rd30;
	st.global.u64 	[%rd31], %rd29;
	add.s32 	%r170, %r170, %r48;
	add.s32 	%r168, %r168, %r50;
	add.s32 	%r167, %r167, %r50;
	add.s32 	%r166, %r166, %r50;
	add.s32 	%r165, %r165, %r50;
	add.s32 	%r164, %r164, %r56;
	add.s32 	%r163, %r163, 4;
	setp.ne.s32 	%p6, %r163, 0;
	@%p6 bra 	$L__BB1_8;
$L__BB1_9:
	setp.eq.s32 	%p7, %r9, 0;
	@%p7 bra 	$L__BB1_12;
	add.s32 	%r144, %r6, %r170;
	add.s32 	%r145, %r144, %r2;
	shl.b32 	%r146, %r145, 13;
	or.b32  	%r147, %r3, %r146;
	add.s32 	%r173, %r147, %r5;
	shl.b32 	%r76, %r7, 13;
	shl.b32 	%r148, %r3, 8;
	shl.b32 	%r149, %r144, 3;
	add.s32 	%r150, %r148, %r149;
	mov.u32 	%r151, _ZZ14fast_transposePmS_E6buffer;
	add.s32 	%r172, %r151, %r150;
	shl.b32 	%r78, %r7, 3;
	neg.s32 	%r171, %r9;
$L__BB1_11:
	.pragma "nounroll";
	ld.shared.u64 	%rd32, [%r172];
	mul.wide.s32 	%rd33, %r173, 8;
	add.s64 	%rd34, %rd2, %rd33;
	st.global.u64 	[%rd34], %rd32;
	add.s32 	%r173, %r173, %r76;
	add.s32 	%r172, %r172, %r78;
	add.s32 	%r171, %r171, 1;
	setp.ne.s32 	%p8, %r171, 0;
	@%p8 bra 	$L__BB1_11;
$L__BB1_12:
	ret;

}


// ===== COMPILED SASS (sm_100) =====

	.target	sm_100

	.elftype	@"ET_EXEC"


//--------------------- .note.nv.tkinfo           --------------------------
	.section	.note.nv.tkinfo,"",@"SHT_NOTE"
	.sectionflags	@"SHF_NOTE_NV_TKINFO"
	.tkinfo
        /*0018*/ 	.word	0x00000002
        /*0030*/ 	.string	""
        /*0030*/ 	.string	"ptxas"
        /*0030*/ 	.string	"Cuda compilation tools, release 13.0, V13.0.88"
        /*0030*/ 	.string	"Build cuda_13.0.r13.0/compiler.36424714_0"
        /*0030*/ 	.string	"-arch sm_100 -m 64 "



//--------------------- .note.nv.cuinfo           --------------------------
	.section	.note.nv.cuinfo,"",@"SHT_NOTE"
	.sectionflags	@"SHF_NOTE_NV_CUINFO"
        /*0018*/ 	.short	0x0002
        /*001a*/ 	.short	0x0064
        /*001c*/ 	.short	0x0082
	.zero		2


//--------------------- .nv.info                  --------------------------
	.section	.nv.info,"",@"SHT_CUDA_INFO"
	.align	4


	//----- nvinfo : EIATTR_REGCOUNT
	.align		4
        /*0000*/ 	.byte	0x04, 0x2f
        /*0002*/ 	.short	(.L_1 - .L_0)
	.align		4
.L_0:
        /*0004*/ 	.word	index@(_Z15naive_transposePmS_)
        /*0008*/ 	.word	0x00000020


	//----- nvinfo : EIATTR_FRAME_SIZE
	.align		4
.L_1:
        /*000c*/ 	.byte	0x04, 0x11
        /*000e*/ 	.short	(.L_3 - .L_2)
	.align		4
.L_2:
        /*0010*/ 	.word	index@($__internal_1_$__cuda_sm20_div_u16)
        /*0014*/ 	.word	0x00000000


	//----- nvinfo : EIATTR_FRAME_SIZE
	.align		4
.L_3:
        /*0018*/ 	.byte	0x04, 0x11
        /*001a*/ 	.short	(.L_5 - .L_4)
	.align		4
.L_4:
        /*001c*/ 	.word	index@(_Z15naive_transposePmS_)
        /*0020*/ 	.word	0x00000000


	//----- nvinfo : EIATTR_REGCOUNT
	.align		4
.L_5:
        /*0024*/ 	.byte	0x04, 0x2f
        /*0026*/ 	.short	(.L_7 - .L_6)
	.align		4
.L_6:
        /*0028*/ 	.word	index@(_Z14fast_transposePmS_)
        /*002c*/ 	.word	0x00000020


	//----- nvinfo : EIATTR_FRAME_SIZE
	.align		4
.L_7:
        /*0030*/ 	.byte	0x04, 0x11
        /*0032*/ 	.short	(.L_9 - .L_8)
	.align		4
.L_8:
        /*0034*/ 	.word	index@($__internal_0_$__cuda_sm20_div_u16)
        /*0038*/ 	.word	0x00000000


	//----- nvinfo : EIATTR_FRAME_SIZE
	.align		4
.L_9:
        /*003c*/ 	.byte	0x04, 0x11
        /*003e*/ 	.short	(.L_11 - .L_10)
	.align		4
.L_10:
        /*0040*/ 	.word	index@(_Z14fast_transposePmS_)
        /*0044*/ 	.word	0x00000000


	//----- nvinfo : EIATTR_MIN_STACK_SIZE
	.align		4
.L_11:
        /*0048*/ 	.byte	0x04, 0x12
        /*004a*/ 	.short	(.L_13 - .L_12)
	.align		4
.L_12:
        /*004c*/ 	.word	index@(_Z14fast_transposePmS_)
        /*0050*/ 	.word	0x00000000


	//----- nvinfo : EIATTR_MIN_STACK_SIZE
	.align		4
.L_13:
        /*0054*/ 	.byte	0x04, 0x12
        /*0056*/ 	.short	(.L_15 - .L_14)
	.align		4
.L_14:
        /*0058*/ 	.word	index@(_Z15naive_transposePmS_)
        /*005c*/ 	.word	0x00000000
.L_15:


//--------------------- .nv.compat                --------------------------
	.section	.nv.compat,"",@"SHT_CUDA_COMPAT_INFO"
	.align	4
        /*0000*/ 	.byte	0x02, 0x09, 0x00, 0x00, 0x02, 0x02, 0x01, 0x00, 0x02, 0x05, 0x05, 0x00, 0x03, 0x07, 0x01, 0x01
        /*0010*/ 	.byte	0x02, 0x03, 0x00, 0x00, 0x02, 0x06, 0x01, 0x00, 0x04, 0x0b, 0x08, 0x00, 0x01, 0x00, 0x00, 0x00
        /*0020*/ 	.byte	0x00, 0x00, 0x00, 0x00


//--------------------- .nv.info._Z14fast_transposePmS_ --------------------------
	.section	.nv.info._Z14fast_transposePmS_,"",@"SHT_CUDA_INFO"
	.sectionflags	@""
	.align	4


	//----- nvinfo : EIATTR_CUDA_API_VERSION
	.align		4
        /*0000*/ 	.byte	0x04, 0x37
        /*0002*/ 	.short	(.L_17 - .L_16)
.L_16:
        /*0004*/ 	.word	0x00000082


	//----- nvinfo : EIATTR_KPARAM_INFO
	.align		4
.L_17:
        /*0008*/ 	.byte	0x04, 0x17
        /*000a*/ 	.short	(.L_19 - .L_18)
.L_18:
        /*000c*/ 	.word	0x00000000
        /*0010*/ 	.short	0x0001
        /*0012*/ 	.short	0x0008
        /*0014*/ 	.byte	0x00, 0xf5, 0x21, 0x00


	//----- nvinfo : EIATTR_KPARAM_INFO
	.align		4
.L_19:
        /*0018*/ 	.byte	0x04, 0x17
        /*001a*/ 	.short	(.L_21 - .L_20)
.L_20:
        /*001c*/ 	.word	0x00000000
        /*0020*/ 	.short	0x0000
        /*0022*/ 	.short	0x0000
        /*0024*/ 	.byte	0x00, 0xf5, 0x21, 0x00


	//----- nvinfo : EIATTR_SPARSE_MMA_MASK
	.align		4
.L_21:
        /*0028*/ 	.byte	0x03, 0x50
        /*002a*/ 	.short	0x0000


	//----- nvinfo : EIATTR_MAXREG_COUNT
	.align		4
        /*002c*/ 	.byte	0x03, 0x1b
        /*002e*/ 	.short	0x00ff


	//----- nvinfo : EIATTR_NUM_BARRIERS
	.align		4
        /*0030*/ 	.byte	0x02, 0x4c
        /*0032*/ 	.byte	0x01
	.zero		1


	//----- nvinfo : EIATTR_MERCURY_ISA_VERSION
	.align		4
        /*0034*/ 	.byte	0x03, 0x5f
        /*0036*/ 	.short	0x0101


	//----- nvinfo : EIATTR_VRC_CTA_INIT_COUNT
	.align		4
        /*0038*/ 	.byte	0x02, 0x4a
	.zero		1
	.zero		1


	//----- nvinfo : EIATTR_EXIT_INSTR_OFFSETS
	.align		4
        /*003c*/ 	.byte	0x04, 0x1c
        /*003e*/ 	.short	(.L_23 - .L_22)


	//   ....[0]....
.L_22:
        /*0040*/ 	.word	0x00001b00


	//   ....[1]....
        /*0044*/ 	.word	0x00001c50


	//----- nvinfo : EIATTR_CRS_STACK_SIZE
	.align		4
.L_23:
        /*0048*/ 	.byte	0x04, 0x1e
        /*004a*/ 	.short	(.L_25 - .L_24)
.L_24:
        /*004c*/ 	.word	0x00000000


	//----- nvinfo : EIATTR_CBANK_PARAM_SIZE
	.align		4
.L_25:
        /*0050*/ 	.byte	0x03, 0x19
        /*0052*/ 	.short	0x0010


	//----- nvinfo : EIATTR_PARAM_CBANK
	.align		4
        /*0054*/ 	.byte	0x04, 0x0a
        /*0056*/ 	.short	(.L_27 - .L_26)
	.align		4
.L_26:
        /*0058*/ 	.word	index@(.nv.constant0._Z14fast_transposePmS_)
        /*005c*/ 	.short	0x0380
        /*005e*/ 	.short	0x0010


	//----- nvinfo : EIATTR_SW_WAR
	.align		4
.L_27:
        /*0060*/ 	.byte	0x04, 0x36
        /*0062*/ 	.short	(.L_29 - .L_28)
.L_28:
        /*0064*/ 	.word	0x00000008
.L_29:


//--------------------- .nv.info._Z15naive_transposePmS_ --------------------------
	.section	.nv.info._Z15naive_transposePmS_,"",@"SHT_CUDA_INFO"
	.sectionflags	@""
	.align	4


	//----- nvinfo : EIATTR_CUDA_API_VERSION
	.align		4
        /*0000*/ 	.byte	0x04, 0x37
        /*0002*/ 	.short	(.L_31 - .L_30)
.L_30:
        /*0004*/ 	.word	0x00000082


	//----- nvinfo : EIATTR_KPARAM_INFO
	.align		4
.L_31:
        /*0008*/ 	.byte	0x04, 0x17
        /*000a*/ 	.short	(.L_33 - .L_32)
.L_32:
        /*000c*/ 	.word	0x00000000
        /*0010*/ 	.short	0x0001
        /*0012*/ 	.short	0x0008
        /*0014*/ 	.byte	0x00, 0xf5, 0x21, 0x00


	//----- nvinfo : EIATTR_KPARAM_INFO
	.align		4
.L_33:
        /*0018*/ 	.byte	0x04, 0x17
        /*001a*/ 	.short	(.L_35 - .L_34)
.L_34:
        /*001c*/ 	.word	0x00000000
        /*0020*/ 	.short	0x0000
        /*0022*/ 	.short	0x0000
        /*0024*/ 	.byte	0x00, 0xf5, 0x21, 0x00


	//----- nvinfo : EIATTR_SPARSE_MMA_MASK
	.align		4
.L_35:
        /*0028*/ 	.byte	0x03, 0x50
        /*002a*/ 	.short	0x0000


	//----- nvinfo : EIATTR_MAXREG_COUNT
	.align		4
        /*002c*/ 	.byte	0x03, 0x1b
        /*002e*/ 	.short	0x00ff


	//----- nvinfo : EIATTR_MERCURY_ISA_VERSION
	.align		4
        /*0030*/ 	.byte	0x03, 0x5f
        /*0032*/ 	.short	0x0101


	//----- nvinfo : EIATTR_VRC_CTA_INIT_COUNT
	.align		4
        /*0034*/ 	.byte	0x02, 0x4a
	.zero		1
	.zero		1


	//----- nvinfo : EIATTR_EXIT_INSTR_OFFSETS
	.align		4
        /*0038*/ 	.byte	0x04, 0x1c
        /*003a*/ 	.short	(.L_37 - .L_36)


	//   ....[0]....
.L_36:
        /*003c*/ 	.word	0x00000440


	//----- nvinfo : EIATTR_CRS_STACK_SIZE
	.align		4
.L_37:
        /*0040*/ 	.byte	0x04, 0x1e
        /*0042*/ 	.short	(.L_39 - .L_38)
.L_38:
        /*0044*/ 	.word	0x00000000


	//----- nvinfo : EIATTR_CBANK_PARAM_SIZE
	.align		4
.L_39:
        /*0048*/ 	.byte	0x03, 0x19
        /*004a*/ 	.short	0x0010


	//----- nvinfo : EIATTR_PARAM_CBANK
	.align		4
        /*004c*/ 	.byte	0x04, 0x0a
        /*004e*/ 	.short	(.L_41 - .L_40)
	.align		4
.L_40:
        /*0050*/ 	.word	index@(.nv.constant0._Z15naive_transposePmS_)
        /*0054*/ 	.short	0x0380
        /*0056*/ 	.short	0x0010


	//----- nvinfo : EIATTR_SW_WAR
	.align		4
.L_41:
        /*0058*/ 	.byte	0x04, 0x36
        /*005a*/ 	.short	(.L_43 - .L_42)
.L_42:
        /*005c*/ 	.word	0x00000008
.L_43:


//--------------------- .nv.callgraph             --------------------------
	.section	.nv.callgraph,"",@"SHT_CUDA_CALLGRAPH"
	.align	4
	.sectionentsize	8
	.align		4
        /*0000*/ 	.word	0x00000000
	.align		4
        /*0004*/ 	.word	0xffffffff
	.align		4
        /*0008*/ 	.word	0x00000000
	.align		4
        /*000c*/ 	.word	0xfffffffe
	.align		4
        /*0010*/ 	.word	0x00000000
	.align		4
        /*0014*/ 	.word	0xfffffffd
	.align		4
        /*0018*/ 	.word	0x00000000
	.align		4
        /*001c*/ 	.word	0xfffffffc


//--------------------- .text._Z14fast_transposePmS_ --------------------------
	.section	.text._Z14fast_transposePmS_,"ax",@progbits
	.align	128
        .global         _Z14fast_transposePmS_
        .type           _Z14fast_transposePmS_,@function
        .size           _Z14fast_transposePmS_,(.L_x_19 - _Z14fast_transposePmS_)
        .other          _Z14fast_transposePmS_,@"STO_CUDA_ENTRY STV_DEFAULT"
_Z14fast_transposePmS_:
.text._Z14fast_transposePmS_:
[----:B------:R-:W-:Y:S08]  /*0000*/  LDC R1, c[0x0][0x37c] ;  /* 0x0000df00ff017b82 */ /* 0x000ff00000000800 */
[----:B------:R-:W0:Y:S01]  /*0010*/  LDC R3, c[0x0][0x364] ;  /* 0x0000d900ff037b82 */ /* 0x000e220000000800 */
[----:B------:R-:W1:Y:S01]  /*0020*/  S2R R0, SR_CTAID.X ;  /* 0x0000000000007919 */ /* 0x000e620000002500 */
[----:B------:R-:W2:Y:S01]  /*0030*/  S2R R2, SR_CTAID.Y ;  /* 0x0000000000027919 */ /* 0x000ea20000002600 */
[----:B0-----:R-:W-:-:S02]  /*0040*/  LOP3.LUT R4, R3, 0xffff, RZ, 0xc0, !PT ;  /* 0x0000ffff03047812 */ /* 0x001fc400078ec0ff */
[----:B-12---:R-:W-:-:S07]  /*0050*/  MOV R9, 0x70 ;  /* 0x0000007000097802 */ /* 0x006fce0000000f00 */
[----:B------:R-:W-:Y:S05]  /*0060*/  CALL.REL.NOINC `($__internal_0_$__cuda_sm20_div_u16) ;  /* 0x0000001800fc7944 */ /* 0x000fea0003c00000 */
[----:B------:R-:W0:Y:S01]  /*0070*/  S2R R4, SR_TID.X ;  /* 0x0000000000047919 */ /* 0x000e220000002100 */
[----:B------:R-:W-:Y:S01]  /*0080*/  ISETP.GT.U32.AND P1, PT, R3, 0xa, PT ;  /* 0x0000000a0300780c */ /* 0x000fe20003f24070 */
[----:B------:R-:W1:Y:S01]  /*0090*/  LDCU.64 UR6, c[0x0][0x358] ;  /* 0x00006b00ff0677ac */ /* 0x000e620008000a00 */
[----:B------:R-:W-:Y:S01]  /*00a0*/  IADD3 R6, PT, PT, R8, 0x1, RZ ;  /* 0x0000000108067810 */ /* 0x000fe20007ffe0ff */
[----:B------:R-:W2:Y:S01]  /*00b0*/  S2R R5, SR_TID.Y ;  /* 0x0000000000057919 */ /* 0x000ea20000002200 */
[----:B------:R-:W-:Y:S02]  /*00c0*/  IMAD.MOV.U32 R22, RZ, RZ, RZ ;  /* 0x000000ffff167224 */ /* 0x000fe400078e00ff */
[----:B------:R-:W-:-:S04]  /*00d0*/  LOP3.LUT R6, R6, 0xffff, RZ, 0xc0, !PT ;  /* 0x0000ffff06067812 */ /* 0x000fc800078ec0ff */
[----:B------:R-:W-:-:S03]  /*00e0*/  LOP3.LUT R7, R6, 0x3, RZ, 0xc0, !PT ;  /* 0x0000000306077812 */ /* 0x000fc600078ec0ff */
[----:B------:R-:W-:Y:S05]  /*00f0*/  @P1 BRA `(.L_x_0) ;  /* 0x0000000c000c1947 */ /* 0x000fea0003800000 */
[----:B------:R-:W3:Y:S01]  /*0100*/  S2UR UR5, SR_CgaCtaId ;  /* 0x00000000000579c3 */ /* 0x000ee20000008800 */
[C---:B--2---:R-:W-:Y:S01]  /*0110*/  LEA R8, R2.reuse, R5, 0x5 ;  /* 0x0000000502087211 */ /* 0x044fe200078e28ff */
[----:B------:R-:W-:Y:S01]  /*0120*/  IMAD.SHL.U32 R15, R2, 0x40000, RZ ;  /* 0x00040000020f7824 */ /* 0x000fe200078e00ff */
[----:B------:R-:W-:Y:S01]  /*0130*/  LOP3.LUT R16, R6, 0x3c, RZ, 0xc0, !PT ;  /* 0x0000003c06107812 */ /* 0x000fe200078ec0ff */
[----:B------:R-:W-:Y:S01]  /*0140*/  UMOV UR4, 0x400 ;  /* 0x0000040000047882 */ /* 0x000fe20000000000 */
[C---:B------:R-:W-:Y:S01]  /*0150*/  LEA R12, R3.reuse, R8, 0x1 ;  /* 0x00000008030c7211 */ /* 0x040fe200078e08ff */
[----:B------:R-:W-:Y:S01]  /*0160*/  IMAD R9, R3, 0x3, R8 ;  /* 0x0000000303097824 */ /* 0x000fe200078e0208 */
[----:B0-----:R-:W-:Y:S01]  /*0170*/  LOP3.LUT R14, R4, R15, RZ, 0xfc, !PT ;  /* 0x0000000f040e7212 */ /* 0x001fe200078efcff */
[----:B------:R-:W0:Y:S01]  /*0180*/  LDC.64 R10, c[0x0][0x380] ;  /* 0x0000e000ff0a7b82 */ /* 0x000e220000000a00 */
[----:B------:R-:W-:Y:S01]  /*0190*/  IMAD.IADD R13, R8, 0x1, R3 ;  /* 0x00000001080d7824 */ /* 0x000fe200078e0203 */
[----:B------:R-:W-:Y:S01]  /*01a0*/  IADD3 R8, PT, PT, -R16, RZ, RZ ;  /* 0x000000ff10087210 */ /* 0x000fe20007ffe1ff */
[----:B------:R-:W-:Y:S01]  /*01b0*/  IMAD.SHL.U32 R9, R9, 0x2000, RZ ;  /* 0x0000200009097824 */ /* 0x000fe200078e00ff */
[----:B------:R-:W-:Y:S01]  /*01c0*/  SHF.L.U32 R15, R12, 0xd, RZ ;  /* 0x0000000d0c0f7819 */ /* 0x000fe200000006ff */
[----:B------:R-:W-:Y:S01]  /*01d0*/  IMAD.SHL.U32 R17, R13, 0x2000, RZ ;  /* 0x000020000d117824 */ /* 0x000fe200078e00ff */
[----:B------:R-:W-:Y:S01]  /*01e0*/  ISETP.GE.AND P0, PT, R8, RZ, PT ;  /* 0x000000ff0800720c */ /* 0x000fe20003f06270 */
[----:B------:R-:W-:Y:S01]  /*01f0*/  IMAD.MOV.U32 R22, RZ, RZ, RZ ;  /* 0x000000ffff167224 */ /* 0x000fe200078e00ff */
[----:B------:R-:W-:-:S02]  /*0200*/  LEA R26, R5, R4, 0x5 ;  /* 0x00000004051a7211 */ /* 0x000fc400078e28ff */
[----:B------:R-:W-:Y:S02]  /*0210*/  LEA R19, R5, R14, 0xd ;  /* 0x0000000e05137211 */ /* 0x000fe400078e68ff */
[C---:B------:R-:W-:Y:S02]  /*0220*/  LOP3.LUT R15, R4.reuse, R15, RZ, 0xfc, !PT ;  /* 0x0000000f040f7212 */ /* 0x040fe400078efcff */
[----:B------:R-:W-:Y:S01]  /*0230*/  LOP3.LUT R13, R4, R9, RZ, 0xfc, !PT ;  /* 0x00000009040d7212 */ /* 0x000fe200078efcff */
[----:B------:R-:W-:Y:S01]  /*0240*/  IMAD R9, R0, 0x20, R19 ;  /* 0x0000002000097824 */ /* 0x000fe200078e0213 */
[----:B---3--:R-:W-:Y:S01]  /*0250*/  ULEA UR4, UR5, UR4, 0x18 ;  /* 0x0000000405047291 */ /* 0x008fe2000f8ec0ff */
[----:B------:R-:W-:Y:S01]  /*0260*/  LOP3.LUT R17, R4, R17, RZ, 0xfc, !PT ;  /* 0x0000001104117212 */ /* 0x000fe200078efcff */
[C---:B------:R-:W-:Y:S01]  /*0270*/  IMAD R23, R0.reuse, 0x20, R15 ;  /* 0x0000002000177824 */ /* 0x040fe200078e020f */
[C---:B------:R-:W-:Y:S02]  /*0280*/  LEA R28, R0.reuse, R13, 0x5 ;  /* 0x0000000d001c7211 */ /* 0x040fe400078e28ff */
[----:B------:R-:W-:-:S02]  /*0290*/  LEA R27, R0, R17, 0x5 ;  /* 0x00000011001b7211 */ /* 0x000fc400078e28ff */
[----:B------:R-:W-:Y:S01]  /*02a0*/  LEA R26, R26, UR4, 0x3 ;  /* 0x000000041a1a7c11 */ /* 0x000fe2000f8e18ff */
[----:B------:R-:W-:Y:S06]  /*02b0*/  @P0 BRA `(.L_x_1) ;  /* 0x00000008003c0947 */ /* 0x000fec0003800000 */
[----:B------:R-:W-:Y:S01]  /*02c0*/  IMAD.MOV R12, RZ, RZ, -R8 ;  /* 0x000000ffff0c7224 */ /* 0x000fe200078e0a08 */
[----:B------:R-:W-:-:S04]  /*02d0*/  PLOP3.LUT P0, PT, PT, PT, PT, 0x80, 0x8 ;  /* 0x000000000008781c */ /* 0x000fc80003f0f070 */
[----:B------:R-:W-:-:S13]  /*02e0*/  ISETP.GT.AND P2, PT, R12, 0xc, PT ;  /* 0x0000000c0c00780c */ /* 0x000fda0003f44270 */
[----:B------:R-:W-:Y:S05]  /*02f0*/  @!P2 BRA `(.L_x_2) ;  /* 0x000000040064a947 */ /* 0x000fea0003800000 */
[----:B------:R-:W2:Y:S01]  /*0300*/  LDC.64 R12, c[0x0][0x380] ;  /* 0x0000e000ff0c7b82 */ /* 0x000ea20000000a00 */
[----:B------:R-:W-:-:S13]  /*0310*/  PLOP3.LUT P0, PT, PT, PT, PT, 0x8, 0x80 ;  /* 0x000000000080781c */ /* 0x000fda0003f0e170 */
.L_x_3:
[----:B--2-4-:R-:W-:-:S06]  /*0320*/  IMAD.WIDE R18, R9, 0x8, R12 ;  /* 0x0000000809127825 */ /* 0x014fcc00078e020c */
[----:B-1----:R-:W2:Y:S01]  /*0330*/  LDG.E.64 R18, desc[UR6][R18.64] ;  /* 0x0000000612127981 */ /* 0x002ea2000c1e1b00 */
[----:B------:R-:W-:-:S04]  /*0340*/  IMAD.WIDE R24, R27, 0x8, R12 ;  /* 0x000000081b187825 */ /* 0x000fc800078e020c */
[--C-:B------:R-:W-:Y:S02]  /*0350*/  IMAD.WIDE R14, R23, 0x8, R12.reuse ;  /* 0x00000008170e7825 */ /* 0x100fe400078e020c */
[----:B------:R-:W3:Y:S02]  /*0360*/  LDG.E.64 R24, desc[UR6][R24.64] ;  /* 0x0000000618187981 */ /* 0x000ee4000c1e1b00 */
[----:B------:R-:W-:Y:S02]  /*0370*/  IMAD.WIDE R20, R28, 0x8, R12 ;  /* 0x000000081c147825 */ /* 0x000fe400078e020c */
[----:B------:R-:W4:Y:S02]  /*0380*/  LDG.E.64 R14, desc[UR6][R14.64] ;  /* 0x000000060e0e7981 */ /* 0x000f24000c1e1b00 */
[C---:B------:R-:W-:Y:S02]  /*0390*/  IMAD R9, R3.reuse, 0x8000, R9 ;  /* 0x0000800003097824 */ /* 0x040fe400078e0209 */
[----:B------:R-:W-:Y:S01]  /*03a0*/  IMAD R27, R3, 0x8000, R27 ;  /* 0x00008000031b7824 */ /* 0x000fe200078e021b */
[----:B------:R-:W5:Y:S01]  /*03b0*/  LDG.E.64 R20, desc[UR6][R20.64] ;  /* 0x0000000614147981 */ /* 0x000f62000c1e1b00 */
[----:B------:R-:W-:Y:S01]  /*03c0*/  IMAD.WIDE R16, R9, 0x8, R12 ;  /* 0x0000000809107825 */ /* 0x000fe200078e020c */
[----:B------:R-:W-:-:S05]  /*03d0*/  LEA R29, R3, R26, 0x8 ;  /* 0x0000001a031d7211 */ /* 0x000fca00078e40ff */
[----:B------:R-:W5:Y:S04]  /*03e0*/  LDG.E.64 R16, desc[UR6][R16.64] ;  /* 0x0000000610107981 */ /* 0x000f68000c1e1b00 */
[----:B--2---:R1:W-:Y:S01]  /*03f0*/  STS.64 [R26], R18 ;  /* 0x000000121a007388 */ /* 0x0043e20000000a00 */
[----:B------:R-:W-:-:S03]  /*0400*/  LEA R23, R3, R23, 0xf ;  /* 0x0000001703177211 */ /* 0x000fc600078e78ff */
[----:B---3--:R2:W-:Y:S01]  /*0410*/  STS.64 [R29], R24 ;  /* 0x000000181d007388 */ /* 0x0085e20000000a00 */
[----:B-1----:R-:W-:-:S06]  /*0420*/  IMAD.WIDE R18, R27, 0x8, R12 ;  /* 0x000000081b127825 */ /* 0x002fcc00078e020c */
[----:B------:R-:W3:Y:S01]  /*0430*/  LDG.E.64 R18, desc[UR6][R18.64] ;  /* 0x0000000612127981 */ /* 0x000ee2000c1e1b00 */
[----:B--2---:R-:W-:Y:S01]  /*0440*/  LEA R29, R3, R26, 0x9 ;  /* 0x0000001a031d7211 */ /* 0x004fe200078e48ff */
[----:B------:R-:W-:Y:S01]  /*0450*/  IMAD.WIDE R24, R23, 0x8, R12 ;  /* 0x0000000817187825 */ /* 0x000fe200078e020c */
[----:B------:R-:W-:-:S03]  /*0460*/  LEA R9, R3, R9, 0xf ;  /* 0x0000000903097211 */ /* 0x000fc600078e78ff */
[----:B----4-:R1:W-:Y:S01]  /*0470*/  STS.64 [R29], R14 ;  /* 0x0000000e1d007388 */ /* 0x0103e20000000a00 */
[C---:B------:R-:W-:Y:S01]  /*0480*/  IMAD R28, R3.reuse, 0x8000, R28 ;  /* 0x00008000031c7824 */ /* 0x040fe200078e021c */
[C---:B------:R-:W-:Y:S02]  /*0490*/  LEA R27, R3.reuse, R27, 0xf ;  /* 0x0000001b031b7211 */ /* 0x040fe400078e78ff */
[----:B------:R-:W2:Y:S01]  /*04a0*/  LDG.E.64 R24, desc[UR6][R24.64] ;  /* 0x0000000618187981 */ /* 0x000ea2000c1e1b00 */
[C---:B-1----:R-:W-:Y:S01]  /*04b0*/  IMAD R29, R3.reuse, 0x300, R26 ;  /* 0x00000300031d7824 */ /* 0x042fe200078e021a */
[----:B------:R-:W-:Y:S01]  /*04c0*/  LEA R26, R3, R26, 0xa ;  /* 0x0000001a031a7211 */ /* 0x000fe200078e50ff */
[----:B------:R-:W-:-:S03]  /*04d0*/  IMAD.WIDE R14, R28, 0x8, R12 ;  /* 0x000000081c0e7825 */ /* 0x000fc600078e020c */
[----:B-----5:R1:W-:Y:S01]  /*04e0*/  STS.64 [R29], R20 ;  /* 0x000000141d007388 */ /* 0x0203e20000000a00 */
[----:B------:R-:W-:-:S03]  /*04f0*/  IMAD R23, R3, 0x8000, R23 ;  /* 0x0000800003177824 */ /* 0x000fc600078e0217 */
[----:B------:R-:W4:Y:S01]  /*0500*/  LDG.E.64 R14, desc[UR6][R14.64] ;  /* 0x000000060e0e7981 */ /* 0x000f22000c1e1b00 */
[----:B-1----:R-:W-:-:S04]  /*0510*/  IMAD.WIDE R20, R9, 0x8, R12 ;  /* 0x0000000809147825 */ /* 0x002fc800078e020c */
[----:B------:R-:W-:Y:S01]  /*0520*/  IMAD R29, R3, 0x100, R26 ;  /* 0x00000100031d7824 */ /* 0x000fe200078e021a */
[----:B------:R1:W-:Y:S04]  /*0530*/  STS.64 [R26], R16 ;  /* 0x000000101a007388 */ /* 0x0003e80000000a00 */
[----:B------:R-:W5:Y:S01]  /*0540*/  LDG.E.64 R20, desc[UR6][R20.64] ;  /* 0x0000000614147981 */ /* 0x000f62000c1e1b00 */
[----:B-1----:R-:W-:-:S06]  /*0550*/  IMAD.WIDE R16, R27, 0x8, R12 ;  /* 0x000000081b107825 */ /* 0x002fcc00078e020c */
[----:B------:R-:W5:Y:S04]  /*0560*/  LDG.E.64 R16, desc[UR6][R16.64] ;  /* 0x0000000610107981 */ /* 0x000f68000c1e1b00 */
[----:B---3--:R1:W-:Y:S02]  /*0570*/  STS.64 [R29], R18 ;  /* 0x000000121d007388 */ /* 0x0083e40000000a00 */
[----:B-1----:R-:W-:-:S06]  /*0580*/  IMAD.WIDE R18, R23, 0x8, R12 ;  /* 0x0000000817127825 */ /* 0x002fcc00078e020c */
[----:B------:R-:W3:Y:S01]  /*0590*/  LDG.E.64 R18, desc[UR6][R18.64] ;  /* 0x0000000612127981 */ /* 0x000ee2000c1e1b00 */
[C---:B------:R-:W-:Y:S01]  /*05a0*/  IMAD R29, R3.reuse, 0x200, R26 ;  /* 0x00000200031d7824 */ /* 0x040fe200078e021a */
[----:B------:R-:W-:-:S04]  /*05b0*/  LEA R28, R3, R28, 0xf ;  /* 0x0000001c031c7211 */ /* 0x000fc800078e78ff */
[----:B--2---:R1:W-:Y:S01]  /*05c0*/  STS.64 [R29], R24 ;  /* 0x000000181d007388 */ /* 0x0043e20000000a00 */
[C---:B------:R-:W-:Y:S01]  /*05d0*/  LEA R9, R3.reuse, R9, 0xf ;  /* 0x0000000903097211 */ /* 0x040fe200078e78ff */
[C---:B------:R-:W-:Y:S01]  /*05e0*/  IMAD R27, R3.reuse, 0x8000, R27 ;  /* 0x00008000031b7824 */ /* 0x040fe200078e021b */
[C---:B------:R-:W-:Y:S01]  /*05f0*/  LEA R23, R3.reuse, R23, 0xf ;  /* 0x0000001703177211 */ /* 0x040fe200078e78ff */
[C-C-:B-1----:R-:W-:Y:S02]  /*0600*/  IMAD R29, R3.reuse, 0x300, R26.reuse ;  /* 0x00000300031d7824 */ /* 0x142fe400078e021a */
[----:B------:R-:W-:-:S03]  /*0610*/  IMAD R26, R3, 0x400, R26 ;  /* 0x00000400031a7824 */ /* 0x000fc600078e021a */
[----:B----4-:R1:W-:Y:S01]  /*0620*/  STS.64 [R29], R14 ;  /* 0x0000000e1d007388 */ /* 0x0103e20000000a00 */
[----:B------:R-:W-:-:S03]  /*0630*/  IMAD.WIDE R24, R28, 0x8, R12 ;  /* 0x000000081c187825 */ /* 0x000fc600078e020c */
[----:B-----5:R2:W-:Y:S01]  /*0640*/  STS.64 [R26], R20 ;  /* 0x000000141a007388 */ /* 0x0205e20000000a00 */
[----:B------:R-:W-:-:S03]  /*0650*/  IMAD R28, R3, 0x8000, R28 ;  /* 0x00008000031c7824 */ /* 0x000fc600078e021c */
[----:B------:R-:W4:Y:S01]  /*0660*/  LDG.E.64 R24, desc[UR6][R24.64] ;  /* 0x0000000618187981 */ /* 0x000f22000c1e1b00 */
[C---:B-1----:R-:W-:Y:S01]  /*0670*/  IMAD R29, R3.reuse, 0x200, R26 ;  /* 0x00000200031d7824 */ /* 0x042fe200078e021a */
[----:B--2---:R-:W-:Y:S01]  /*0680*/  LEA R21, R3, R26, 0x8 ;  /* 0x0000001a03157211 */ /* 0x004fe200078e40ff */
[----:B------:R-:W-:-:S04]  /*0690*/  IMAD.WIDE R14, R9, 0x8, R12 ;  /* 0x00000008090e7825 */ /* 0x000fc800078e020c */
[----:B------:R1:W-:Y:S04]  /*06a0*/  STS.64 [R21], R16 ;  /* 0x0000001015007388 */ /* 0x0003e80000000a00 */
[----:B------:R-:W2:Y:S01]  /*06b0*/  LDG.E.64 R14, desc[UR6][R14.64] ;  /* 0x000000060e0e7981 */ /* 0x000ea2000c1e1b00 */
[----:B-1----:R-:W-:-:S04]  /*06c0*/  IMAD.WIDE R16, R27, 0x8, R12 ;  /* 0x000000081b107825 */ /* 0x002fc800078e020c */
[--C-:B------:R-:W-:Y:S02]  /*06d0*/  IMAD.WIDE R20, R28, 0x8, R12.reuse ;  /* 0x000000081c147825 */ /* 0x100fe400078e020c */
[----:B------:R-:W5:Y:S04]  /*06e0*/  LDG.E.64 R16, desc[UR6][R16.64] ;  /* 0x0000000610107981 */ /* 0x000f68000c1e1b00 */
[----:B------:R-:W5:Y:S04]  /*06f0*/  LDG.E.64 R20, desc[UR6][R20.64] ;  /* 0x0000000614147981 */ /* 0x000f68000c1e1b00 */
[----:B---3--:R1:W-:Y:S02]  /*0700*/  STS.64 [R29], R18 ;  /* 0x000000121d007388 */ /* 0x0083e40000000a00 */
[----:B-1----:R-:W-:-:S06]  /*0710*/  IMAD.WIDE R18, R23, 0x8, R12 ;  /* 0x0000000817127825 */ /* 0x002fcc00078e020c */
[----:B------:R-:W3:Y:S01]  /*0720*/  LDG.E.64 R18, desc[UR6][R18.64] ;  /* 0x0000000612127981 */ /* 0x000ee2000c1e1b00 */
[C---:B------:R-:W-:Y:S01]  /*0730*/  IMAD R29, R3.reuse, 0x300, R26 ;  /* 0x00000300031d7824 */ /* 0x040fe200078e021a */
[----:B------:R-:W-:Y:S01]  /*0740*/  LEA R26, R3, R26, 0xa ;  /* 0x0000001a031a7211 */ /* 0x000fe200078e50ff */
[----:B------:R-:W-:-:S03]  /*0750*/  VIADD R8, R8, 0x10 ;  /* 0x0000001008087836 */ /* 0x000fc60000000000 */
[----:B----4-:R1:W-:Y:S02]  /*0760*/  STS.64 [R29], R24 ;  /* 0x000000181d007388 */ /* 0x0103e40000000a00 */
[C-C-:B-1----:R-:W-:Y:S01]  /*0770*/  IMAD R25, R3.reuse, 0x100, R26.reuse ;  /* 0x0000010003197824 */ /* 0x142fe200078e021a */
[C---:B------:R-:W-:Y:S01]  /*0780*/  LEA R29, R3.reuse, R26, 0x9 ;  /* 0x0000001a031d7211 */ /* 0x040fe200078e48ff */
[C---:B------:R-:W-:Y:S01]  /*0790*/  IMAD R24, R3.reuse, 0x300, R26 ;  /* 0x0000030003187824 */ /* 0x040fe200078e021a */
[----:B--2---:R1:W-:Y:S01]  /*07a0*/  STS.64 [R26], R14 ;  /* 0x0000000e1a007388 */ /* 0x0043e20000000a00 */
[----:B------:R-:W-:Y:S01]  /*07b0*/  ISETP.GE.AND P2, PT, R8, -0xc, PT ;  /* 0xfffffff40800780c */ /* 0x000fe20003f46270 */
[C---:B------:R-:W-:Y:S02]  /*07c0*/  IMAD R22, R3.reuse, 0x4, R22 ;  /* 0x0000000403167824 */ /* 0x040fe400078e0216 */
[----:B-----5:R4:W-:Y:S03]  /*07d0*/  STS.64 [R25], R16 ;  /* 0x0000001019007388 */ /* 0x0209e60000000a00 */
[----:B------:R-:W-:-:S04]  /*07e0*/  LEA R22, R3, R22, 0x2 ;  /* 0x0000001603167211 */ /* 0x000fc800078e10ff */
[C---:B------:R-:W-:Y:S01]  /*07f0*/  LEA R22, R3.reuse, R22, 0x2 ;  /* 0x0000001603167211 */ /* 0x040fe200078e10ff */
[C---:B------:R-:W-:Y:S01]  /*0800*/  IMAD R27, R3.reuse, 0x8000, R27 ;  /* 0x00008000031b7824 */ /* 0x040fe200078e021b */
[C---:B------:R-:W-:Y:S01]  /*0810*/  LEA R9, R3.reuse, R9, 0xf ;  /* 0x0000000903097211 */ /* 0x040fe200078e78ff */
[C---:B------:R-:W-:Y:S01]  /*0820*/  IMAD R28, R3.reuse, 0x8000, R28 ;  /* 0x00008000031c7824 */ /* 0x040fe200078e021c */
[C---:B------:R-:W-:Y:S01]  /*0830*/  LEA R23, R3.reuse, R23, 0xf ;  /* 0x0000001703177211 */ /* 0x040fe200078e78ff */
[C---:B------:R-:W-:Y:S01]  /*0840*/  IMAD R22, R3.reuse, 0x4, R22 ;  /* 0x0000000403167824 */ /* 0x040fe200078e0216 */
[----:B-1----:R-:W-:Y:S01]  /*0850*/  LEA R26, R3, R26, 0xa ;  /* 0x0000001a031a7211 */ /* 0x002fe200078e50ff */
[----:B---3--:R4:W-:Y:S04]  /*0860*/  STS.64 [R29], R18 ;  /* 0x000000121d007388 */ /* 0x0089e80000000a00 */
[----:B------:R4:W-:Y:S01]  /*0870*/  STS.64 [R24], R20 ;  /* 0x0000001418007388 */ /* 0x0009e20000000a00 */
[----:B------:R-:W-:Y:S05]  /*0880*/  @!P2 BRA `(.L_x_3) ;  /* 0xfffffff800a4a947 */ /* 0x000fea000383ffff */
.L_x_2:
[----:B------:R-:W-:-:S05]  /*0890*/  IMAD.MOV R12, RZ, RZ, -R8 ;  /* 0x000000ffff0c7224 */ /* 0x000fca00078e0a08 */
[----:B------:R-:W-:-:S13]  /*08a0*/  ISETP.GT.AND P2, PT, R12, 0x4, PT ;  /* 0x000000040c00780c */ /* 0x000fda0003f44270 */
[----:B------:R-:W-:Y:S05]  /*08b0*/  @!P2 BRA `(.L_x_4) ;  /* 0x0000000000b4a947 */ /* 0x000fea0003800000 */
[----:B------:R-:W4:Y:S02]  /*08c0*/  LDC.64 R12, c[0x0][0x380] ;  /* 0x0000e000ff0c7b82 */ /* 0x000f240000000a00 */
[----:B----4-:R-:W-:-:S04]  /*08d0*/  IMAD.WIDE R20, R9, 0x8, R12 ;  /* 0x0000000809147825 */ /* 0x010fc800078e020c */
[--C-:B------:R-:W-:Y:S02]  /*08e0*/  IMAD.WIDE R18, R27, 0x8, R12.reuse ;  /* 0x000000081b127825 */ /* 0x100fe400078e020c */
[----:B-1----:R-:W2:Y:S04]  /*08f0*/  LDG.E.64 R20, desc[UR6][R20.64] ;  /* 0x0000000614147981 */ /* 0x002ea8000c1e1b00 */
[----:B------:R-:W3:Y:S01]  /*0900*/  LDG.E.64 R18, desc[UR6][R18.64] ;  /* 0x0000000612127981 */ /* 0x000ee2000c1e1b00 */
[--C-:B------:R-:W-:Y:S01]  /*0910*/  IMAD.WIDE R16, R23, 0x8, R12.reuse ;  /* 0x0000000817107825 */ /* 0x100fe200078e020c */
[C---:B------:R-:W-:Y:S02]  /*0920*/  LEA R29, R3.reuse, R26, 0x8 ;  /* 0x0000001a031d7211 */ /* 0x040fe400078e40ff */
[----:B------:R-:W-:Y:S01]  /*0930*/  LEA R9, R3, R9, 0xf ;  /* 0x0000000903097211 */ /* 0x000fe200078e78ff */
[----:B------:R-:W-:-:S02]  /*0940*/  IMAD.WIDE R14, R28, 0x8, R12 ;  /* 0x000000081c0e7825 */ /* 0x000fc400078e020c */
[----:B------:R-:W4:Y:S01]  /*0950*/  LDG.E.64 R16, desc[UR6][R16.64] ;  /* 0x0000000610107981 */ /* 0x000f22000c1e1b00 */
[C---:B------:R-:W-:Y:S01]  /*0960*/  LEA R23, R3.reuse, R23, 0xf ;  /* 0x0000001703177211 */ /* 0x040fe200078e78ff */
[C---:B------:R-:W-:Y:S02]  /*0970*/  IMAD R27, R3.reuse, 0x8000, R27 ;  /* 0x00008000031b7824 */ /* 0x040fe400078e021b */
[----:B------:R-:W-:Y:S01]  /*0980*/  IMAD R28, R3, 0x8000, R28 ;  /* 0x00008000031c7824 */ /* 0x000fe200078e021c */
[----:B------:R-:W5:Y:S01]  /*0990*/  LDG.E.64 R14, desc[UR6][R14.64] ;  /* 0x000000060e0e7981 */ /* 0x000f62000c1e1b00 */
[----:B------:R-:W-:-:S06]  /*09a0*/  IMAD.WIDE R24, R9, 0x8, R12 ;  /* 0x0000000809187825 */ /* 0x000fcc00078e020c */
[----:B------:R-:W5:Y:S04]  /*09b0*/  LDG.E.64 R24, desc[UR6][R24.64] ;  /* 0x0000000618187981 */ /* 0x000f68000c1e1b00 */
[----:B--2---:R1:W-:Y:S04]  /*09c0*/  STS.64 [R26], R20 ;  /* 0x000000141a007388 */ /* 0x0043e80000000a00 */
[----:B---3--:R2:W-:Y:S01]  /*09d0*/  STS.64 [R29], R18 ;  /* 0x000000121d007388 */ /* 0x0085e20000000a00 */
[----:B-1----:R-:W-:-:S04]  /*09e0*/  IMAD.WIDE R20, R23, 0x8, R12 ;  /* 0x0000000817147825 */ /* 0x002fc800078e020c */
[--C-:B--2---:R-:W-:Y:S02]  /*09f0*/  IMAD.WIDE R18, R27, 0x8, R12.reuse ;  /* 0x000000081b127825 */ /* 0x104fe400078e020c */
[----:B------:R-:W2:Y:S02]  /*0a00*/  LDG.E.64 R20, desc[UR6][R20.64] ;  /* 0x0000000614147981 */ /* 0x000ea4000c1e1b00 */
[----:B------:R-:W-:Y:S02]  /*0a10*/  IMAD.WIDE R12, R28, 0x8, R12 ;  /* 0x000000081c0c7825 */ /* 0x000fe400078e020c */
[----:B------:R-:W3:Y:S02]  /*0a20*/  LDG.E.64 R18, desc[UR6][R18.64] ;  /* 0x0000000612127981 */ /* 0x000ee4000c1e1b00 */
[C-C-:B------:R-:W-:Y:S02]  /*0a30*/  IMAD R29, R3.reuse, 0x200, R26.reuse ;  /* 0x00000200031d7824 */ /* 0x140fe400078e021a */
[----:B------:R-:W2:Y:S04]  /*0a40*/  LDG.E.64 R12, desc[UR6][R12.64] ;  /* 0x000000060c0c7981 */ /* 0x000ea8000c1e1b00 */
[----:B----4-:R1:W-:Y:S02]  /*0a50*/  STS.64 [R29], R16 ;  /* 0x000000101d007388 */ /* 0x0103e40000000a00 */
[C---:B-1----:R-:W-:Y:S01]  /*0a60*/  IMAD R17, R3.reuse, 0x300, R26 ;  /* 0x0000030003117824 */ /* 0x042fe200078e021a */
[----:B------:R-:W-:-:S04]  /*0a70*/  LEA R26, R3, R26, 0xa ;  /* 0x0000001a031a7211 */ /* 0x000fc800078e50ff */
[----:B-----5:R1:W-:Y:S01]  /*0a80*/  STS.64 [R17], R14 ;  /* 0x0000000e11007388 */ /* 0x0203e20000000a00 */
[----:B------:R-:W-:-:S03]  /*0a90*/  IMAD R29, R3, 0x100, R26 ;  /* 0x00000100031d7824 */ /* 0x000fc600078e021a */
[----:B------:R4:W-:Y:S01]  /*0aa0*/  STS.64 [R26], R24 ;  /* 0x000000181a007388 */ /* 0x0009e20000000a00 */
[C---:B-1----:R-:W-:Y:S01]  /*0ab0*/  LEA R15, R3.reuse, R26, 0x9 ;  /* 0x0000001a030f7211 */ /* 0x042fe200078e48ff */
[C---:B------:R-:W-:Y:S02]  /*0ac0*/  IMAD R17, R3.reuse, 0x300, R26 ;  /* 0x0000030003117824 */ /* 0x040fe400078e021a */
[C---:B------:R-:W-:Y:S01]  /*0ad0*/  IMAD R22, R3.reuse, 0x4, R22 ;  /* 0x0000000403167824 */ /* 0x040fe200078e0216 */
[----:B------:R-:W-:Y:S01]  /*0ae0*/  PLOP3.LUT P0, PT, PT, PT, PT, 0x8, 0x80 ;  /* 0x000000000080781c */ /* 0x000fe20003f0e170 */
[C---:B------:R-:W-:Y:S01]  /*0af0*/  IMAD R23, R3.reuse, 0x8000, R23 ;  /* 0x0000800003177824 */ /* 0x040fe200078e0217 */
[----:B------:R-:W-:Y:S01]  /*0b00*/  IADD3 R8, PT, PT, R8, 0x8, RZ ;  /* 0x0000000808087810 */ /* 0x000fe20007ffe0ff */
[C---:B------:R-:W-:Y:S01]  /*0b10*/  IMAD R22, R3.reuse, 0x4, R22 ;  /* 0x0000000403167824 */ /* 0x040fe200078e0216 */
[C---:B------:R-:W-:Y:S01]  /*0b20*/  LEA R28, R3.reuse, R28, 0xf ;  /* 0x0000001c031c7211 */ /* 0x040fe200078e78ff */
[C---:B------:R-:W-:Y:S01]  /*0b30*/  IMAD R9, R3.reuse, 0x8000, R9 ;  /* 0x0000800003097824 */ /* 0x040fe200078e0209 */
[----:B------:R-:W-:-:S02]  /*0b40*/  LEA R27, R3, R27, 0xf ;  /* 0x0000001b031b7211 */ /* 0x000fc400078e78ff */
[----:B----4-:R-:W-:Y:S01]  /*0b50*/  LEA R26, R3, R26, 0xa ;  /* 0x0000001a031a7211 */ /* 0x010fe200078e50ff */
[----:B---3--:R3:W-:Y:S04]  /*0b60*/  STS.64 [R29], R18 ;  /* 0x000000121d007388 */ /* 0x0087e80000000a00 */
[----:B--2---:R3:W-:Y:S04]  /*0b70*/  STS.64 [R15], R20 ;  /* 0x000000140f007388 */ /* 0x0047e80000000a00 */
[----:B------:R3:W-:Y:S02]  /*0b80*/  STS.64 [R17], R12 ;  /* 0x0000000c11007388 */ /* 0x0007e40000000a00 */
.L_x_4:
[----:B------:R-:W-:-:S13]  /*0b90*/  ISETP.NE.OR P0, PT, R8, RZ, P0 ;  /* 0x000000ff0800720c */ /* 0x000fda0000705670 */
[----:B------:R-:W-:Y:S05]  /*0ba0*/  @!P0 BRA `(.L_x_0) ;  /* 0x0000000000608947 */ /* 0x000fea0003800000 */
.L_x_1:
[----:B0--34-:R-:W-:-:S04]  /*0bb0*/  IMAD.WIDE R18, R9, 0x8, R10 ;  /* 0x0000000809127825 */ /* 0x019fc800078e020a */
[--C-:B-1----:R-:W-:Y:S02]  /*0bc0*/  IMAD.WIDE R16, R27, 0x8, R10.reuse ;  /* 0x000000081b107825 */ /* 0x102fe400078e020a */
[----:B-1----:R-:W2:Y:S02]  /*0bd0*/  LDG.E.64 R18, desc[UR6][R18.64] ;  /* 0x0000000612127981 */ /* 0x002ea4000c1e1b00 */
[--C-:B------:R-:W-:Y:S02]  /*0be0*/  IMAD.WIDE R14, R23, 0x8, R10.reuse ;  /* 0x00000008170e7825 */ /* 0x100fe400078e020a */
[----:B------:R-:W3:Y:S02]  /*0bf0*/  LDG.E.64 R16, desc[UR6][R16.64] ;  /* 0x0000000610107981 */ /* 0x000ee4000c1e1b00 */
[----:B------:R-:W-:Y:S02]  /*0c00*/  IMAD.WIDE R12, R28, 0x8, R10 ;  /* 0x000000081c0c7825 */ /* 0x000fe400078e020a */
[----:B------:R-:W4:Y:S04]  /*0c10*/  LDG.E.64 R14, desc[UR6][R14.64] ;  /* 0x000000060e0e7981 */ /* 0x000f28000c1e1b00 */
[----:B------:R-:W5:Y:S01]  /*0c20*/  LDG.E.64 R12, desc[UR6][R12.64] ;  /* 0x000000060c0c7981 */ /* 0x000f62000c1e1b00 */
[C-C-:B------:R-:W-:Y:S01]  /*0c30*/  IMAD R21, R3.reuse, 0x100, R26.reuse ;  /* 0x0000010003157824 */ /* 0x140fe200078e021a */
[C---:B------:R-:W-:Y:S01]  /*0c40*/  LEA R25, R3.reuse, R26, 0x9 ;  /* 0x0000001a03197211 */ /* 0x040fe200078e48ff */
[----:B------:R-:W-:-:S02]  /*0c50*/  IMAD R29, R3, 0x300, R26 ;  /* 0x00000300031d7824 */ /* 0x000fc400078e021a */
[----:B------:R-:W-:-:S05]  /*0c60*/  VIADD R8, R8, 0x4 ;  /* 0x0000000408087836 */ /* 0x000fca0000000000 */
[----:B------:R-:W-:Y:S01]  /*0c70*/  ISETP.NE.AND P0, PT, R8, RZ, PT ;  /* 0x000000ff0800720c */ /* 0x000fe20003f05270 */
[C---:B------:R-:W-:Y:S01]  /*0c80*/  IMAD R28, R3.reuse, 0x8000, R28 ;  /* 0x00008000031c7824 */ /* 0x040fe200078e021c */
[C---:B------:R-:W-:Y:S01]  /*0c90*/  LEA R22, R3.reuse, R22, 0x2 ;  /* 0x0000001603167211 */ /* 0x040fe200078e10ff */
[C---:B------:R-:W-:Y:S01]  /*0ca0*/  IMAD R27, R3.reuse, 0x8000, R27 ;  /* 0x00008000031b7824 */ /* 0x040fe200078e021b */
[C---:B------:R-:W-:Y:S02]  /*0cb0*/  LEA R23, R3.reuse, R23, 0xf ;  /* 0x0000001703177211 */ /* 0x040fe400078e78ff */
[C---:B------:R-:W-:Y:S01]  /*0cc0*/  LEA R9, R3.reuse, R9, 0xf ;  /* 0x0000000903097211 */ /* 0x040fe200078e78ff */
[----:B--2---:R0:W-:Y:S04]  /*0cd0*/  STS.64 [R26], R18 ;  /* 0x000000121a007388 */ /* 0x0041e80000000a00 */
[----:B---3--:R1:W-:Y:S04]  /*0ce0*/  STS.64 [R21], R16 ;  /* 0x0000001015007388 */ /* 0x0083e80000000a00 */
[----:B----4-:R1:W-:Y:S04]  /*0cf0*/  STS.64 [R25], R14 ;  /* 0x0000000e19007388 */ /* 0x0103e80000000a00 */
[----:B-----5:R1:W-:Y:S01]  /*0d00*/  STS.64 [R29], R12 ;  /* 0x0000000c1d007388 */ /* 0x0203e20000000a00 */
[----:B0-----:R-:W-:Y:S01]  /*0d10*/  IMAD R26, R3, 0x400, R26 ;  /* 0x00000400031a7824 */ /* 0x001fe200078e021a */
[----:B------:R-:W-:Y:S06]  /*0d20*/  @P0 BRA `(.L_x_1) ;  /* 0xfffffffc00a00947 */ /* 0x000fec000383ffff */
.L_x_0:
[----:B------:R-:W-:-:S13]  /*0d30*/  ISETP.NE.AND P0, PT, R7, RZ, PT ;  /* 0x000000ff0700720c */ /* 0x000fda0003f05270 */
[----:B------:R-:W-:Y:S05]  /*0d40*/  @!P0 BRA `(.L_x_5) ;  /* 0x0000000000508947 */ /* 0x000fea0003800000 */
[----:B------:R-:W5:Y:S01]  /*0d50*/  S2UR UR5, SR_CgaCtaId ;  /* 0x00000000000579c3 */ /* 0x000f620000008800 */
[----:B0-2---:R-:W-:Y:S01]  /*0d60*/  IADD3 R11, PT, PT, R22, R5, RZ ;  /* 0x00000005160b7210 */ /* 0x005fe20007ffe0ff */
[----:B------:R-:W-:Y:S01]  /*0d70*/  UMOV UR4, 0x400 ;  /* 0x0000040000047882 */ /* 0x000fe20000000000 */
[----:B-1----:R-:W-:-:S03]  /*0d80*/  IADD3 R14, PT, PT, -R7, RZ, RZ ;  /* 0x000000ff070e7210 */ /* 0x002fc60007ffe1ff */
[----:B------:R-:W-:Y:S02]  /*0d90*/  IMAD R10, R2, 0x20, R11 ;  /* 0x00000020020a7824 */ /* 0x000fe400078e020b */
[----:B------:R-:W0:Y:S01]  /*0da0*/  LDC.64 R8, c[0x0][0x380] ;  /* 0x0000e000ff087b82 */ /* 0x000e220000000a00 */
[----:B------:R-:W-:Y:S02]  /*0db0*/  IMAD R11, R11, 0x20, R4 ;  /* 0x000000200b0b7824 */ /* 0x000fe400078e0204 */
[----:B---3--:R-:W-:-:S04]  /*0dc0*/  SHF.L.U32 R13, R10, 0xd, RZ ;  /* 0x0000000d0a0d7819 */ /* 0x008fc800000006ff */
[----:B------:R-:W-:-:S05]  /*0dd0*/  LOP3.LUT R13, R4, R13, RZ, 0xfc, !PT ;  /* 0x0000000d040d7212 */ /* 0x000fca00078efcff */
[----:B------:R-:W-:Y:S01]  /*0de0*/  IMAD R13, R0, 0x20, R13 ;  /* 0x00000020000d7824 */ /* 0x000fe200078e020d */
[----:B-----5:R-:W-:-:S06]  /*0df0*/  ULEA UR4, UR5, UR4, 0x18 ;  /* 0x0000000405047291 */ /* 0x020fcc000f8ec0ff */
[----:B------:R-:W-:-:S07]  /*0e00*/  LEA R12, R11, UR4, 0x3 ;  /* 0x000000040b0c7c11 */ /* 0x000fce000f8e18ff */
.L_x_6:
[----:B0-----:R-:W-:-:S06]  /*0e10*/  IMAD.WIDE R10, R13, 0x8, R8 ;  /* 0x000000080d0a7825 */ /* 0x001fcc00078e0208 */
[----:B------:R-:W2:Y:S01]  /*0e20*/  LDG.E.64 R10, desc[UR6][R10.64] ;  /* 0x000000060a0a7981 */ /* 0x000ea2000c1e1b00 */
[----:B------:R-:W-:Y:S01]  /*0e30*/  IADD3 R14, PT, PT, R14, 0x1, RZ ;  /* 0x000000010e0e7810 */ /* 0x000fe20007ffe0ff */
[----:B------:R-:W-:-:S03]  /*0e40*/  IMAD R13, R3, 0x2000, R13 ;  /* 0x00002000030d7824 */ /* 0x000fc600078e020d */
[----:B------:R-:W-:Y:S01]  /*0e50*/  ISETP.NE.AND P0, PT, R14, RZ, PT ;  /* 0x000000ff0e00720c */ /* 0x000fe20003f05270 */
[----:B--2---:R0:W-:Y:S02]  /*0e60*/  STS.64 [R12], R10 ;  /* 0x0000000a0c007388 */ /* 0x0041e40000000a00 */
[----:B0-----:R-:W-:-:S10]  /*0e70*/  LEA R12, R3, R12, 0x8 ;  /* 0x0000000c030c7211 */ /* 0x001fd400078e40ff */
[----:B------:R-:W-:Y:S05]  /*0e80*/  @P0 BRA `(.L_x_6) ;  /* 0xfffffffc00e00947 */ /* 0x000fea000383ffff */
.L_x_5:
[----:B------:R-:W-:Y:S01]  /*0e90*/  BAR.SYNC.DEFER_BLOCKING 0x0 ;  /* 0x0000000000007b1d */ /* 0x000fe20000010000 */
[----:B------:R-:W-:-:S05]  /*0ea0*/  IMAD.MOV.U32 R8, RZ, RZ, RZ ;  /* 0x000000ffff087224 */ /* 0x000fca00078e00ff */
[----:B------:R-:W-:Y:S05]  /*0eb0*/  @P1 BRA `(.L_x_7) ;  /* 0x0000000c000c1947 */ /* 0x000fea0003800000 */
[----:B------:R-:W5:Y:S01]  /*0ec0*/  S2UR UR5, SR_CgaCtaId ;  /* 0x00000000000579c3 */ /* 0x000f620000008800 */
[----:B-1-34-:R-:W-:Y:S01]  /*0ed0*/  LOP3.LUT R29, R6, 0x3c, RZ, 0xc0, !PT ;  /* 0x0000003c061d7812 */ /* 0x01afe200078ec0ff */
[C---:B------:R-:W-:Y:S01]  /*0ee0*/  IMAD.SHL.U32 R13, R0.reuse, 0x40000, RZ ;  /* 0x00040000000d7824 */ /* 0x040fe200078e00ff */
[----:B--2---:R-:W-:Y:S01]  /*0ef0*/  LEA R6, R0, R5, 0x5 ;  /* 0x0000000500067211 */ /* 0x004fe200078e28ff */
[----:B------:R-:W-:Y:S01]  /*0f00*/  UMOV UR4, 0x400 ;  /* 0x0000040000047882 */ /* 0x000fe20000000000 */
[----:B------:R-:W-:Y:S01]  /*0f10*/  IADD3 R29, PT, PT, -R29, RZ, RZ ;  /* 0x000000ff1d1d7210 */ /* 0x000fe20007ffe1ff */
[----:B------:R-:W-:Y:S01]  /*0f20*/  IMAD.MOV.U32 R8, RZ, RZ, RZ ;  /* 0x000000ffff087224 */ /* 0x000fe200078e00ff */
[----:B0-----:R-:W-:Y:S01]  /*0f30*/  LOP3.LUT R14, R4, R13, RZ, 0xfc, !PT ;  /* 0x0000000d040e7212 */ /* 0x001fe200078efcff */
[----:B------:R-:W0:Y:S01]  /*0f40*/  LDC.64 R10, c[0x0][0x388] ;  /* 0x0000e200ff0a7b82 */ /* 0x000e220000000a00 */
[--C-:B------:R-:W-:Y:S01]  /*0f50*/  IMAD R9, R3, 0x3, R6.reuse ;  /* 0x0000000303097824 */ /* 0x100fe200078e0206 */
[----:B------:R-:W-:Y:S01]  /*0f60*/  ISETP.GE.AND P0, PT, R29, RZ, PT ;  /* 0x000000ff1d00720c */ /* 0x000fe20003f06270 */
[----:B------:R-:W-:Y:S01]  /*0f70*/  IMAD R12, R3, 0x2, R6 ;  /* 0x00000002030c7824 */ /* 0x000fe200078e0206 */
[----:B------:R-:W-:Y:S01]  /*0f80*/  IADD3 R6, PT, PT, R6, R3, RZ ;  /* 0x0000000306067210 */ /* 0x000fe20007ffe0ff */
[----:B------:R-:W-:Y:S01]  /*0f90*/  IMAD.SHL.U32 R9, R9, 0x2000, RZ ;  /* 0x0000200009097824 */ /* 0x000fe200078e00ff */
[----:B------:R-:W-:-:S02]  /*0fa0*/  LEA R27, R4, R5, 0x5 ;  /* 0x00000005041b7211 */ /* 0x000fc400078e28ff */
[----:B------:R-:W-:Y:S01]  /*0fb0*/  SHF.L.U32 R15, R12, 0xd, RZ ;  /* 0x0000000d0c0f7819 */ /* 0x000fe200000006ff */
[----:B------:R-:W-:Y:S01]  /*0fc0*/  IMAD.SHL.U32 R17, R6, 0x2000, RZ ;  /* 0x0000200006117824 */ /* 0x000fe200078e00ff */
[C---:B------:R-:W-:Y:S02]  /*0fd0*/  LOP3.LUT R13, R4.reuse, R9, RZ, 0xfc, !PT ;  /* 0x00000009040d7212 */ /* 0x040fe400078efcff */
[----:B------:R-:W-:Y:S02]  /*0fe0*/  LEA R19, R5, R14, 0xd ;  /* 0x0000000e05137211 */ /* 0x000fe400078e68ff */
[----:B------:R-:W-:Y:S01]  /*0ff0*/  LOP3.LUT R15, R4, R15, RZ, 0xfc, !PT ;  /* 0x0000000f040f7212 */ /* 0x000fe200078efcff */
[----:B------:R-:W-:Y:S01]  /*1000*/  IMAD R28, R2, 0x20, R13 ;  /* 0x00000020021c7824 */ /* 0x000fe200078e020d */
[----:B-----5:R-:W-:Y:S01]  /*1010*/  ULEA UR4, UR5, UR4, 0x18 ;  /* 0x0000000405047291 */ /* 0x020fe2000f8ec0ff */
[----:B------:R-:W-:Y:S02]  /*1020*/  LOP3.LUT R17, R4, R17, RZ, 0xfc, !PT ;  /* 0x0000001104117212 */ /* 0x000fe400078efcff */
[----:B------:R-:W-:-:S02]  /*1030*/  LEA R9, R2, R19, 0x5 ;  /* 0x0000001302097211 */ /* 0x000fc400078e28ff */
[C---:B------:R-:W-:Y:S02]  /*1040*/  LEA R26, R2.reuse, R15, 0x5 ;  /* 0x0000000f021a7211 */ /* 0x040fe400078e28ff */
[----:B------:R-:W-:Y:S02]  /*1050*/  LEA R27, R27, UR4, 0x3 ;  /* 0x000000041b1b7c11 */ /* 0x000fe4000f8e18ff */
[----:B------:R-:W-:Y:S01]  /*1060*/  LEA R6, R2, R17, 0x5 ;  /* 0x0000001102067211 */ /* 0x000fe200078e28ff */
[----:B------:R-:W-:Y:S06]  /*1070*/  @P0 BRA `(.L_x_8) ;  /* 0x00000008003c0947 */ /* 0x000fec0003800000 */
[----:B------:R-:W-:Y:S01]  /*1080*/  IMAD.MOV R12, RZ, RZ, -R29 ;  /* 0x000000ffff0c7224 */ /* 0x000fe200078e0a1d */
[----:B------:R-:W-:-:S04]  /*1090*/  PLOP3.LUT P0, PT, PT, PT, PT, 0x80, 0x8 ;  /* 0x000000000008781c */ /* 0x000fc80003f0f070 */
[----:B------:R-:W-:-:S13]  /*10a0*/  ISETP.GT.AND P1, PT, R12, 0xc, PT ;  /* 0x0000000c0c00780c */ /* 0x000fda0003f24270 */
[----:B------:R-:W-:Y:S05]  /*10b0*/  @!P1 BRA `(.L_x_9) ;  /* 0x0000000400649947 */ /* 0x000fea0003800000 */
[----:B------:R-:W1:Y:S01]  /*10c0*/  LDC.64 R12, c[0x0][0x388] ;  /* 0x0000e200ff0c7b82 */ /* 0x000e620000000a00 */
[----:B------:R-:W-:-:S13]  /*10d0*/  PLOP3.LUT P0, PT, PT, PT, PT, 0x8, 0x80 ;  /* 0x000000000080781c */ /* 0x000fda0003f0e170 */
.L_x_10:
[----:B---3--:R2:W3:Y:S01]  /*10e0*/  LDS.64 R18, [R27] ;  /* 0x000000001b127984 */ /* 0x0084e20000000a00 */
[-C--:B------:R-:W-:Y:S01]  /*10f0*/  LEA R20, R3, R27.reuse, 0x3 ;  /* 0x0000001b03147211 */ /* 0x080fe200078e18ff */
[----:B-1----:R-:W-:Y:S01]  /*1100*/  IMAD.WIDE R14, R9, 0x8, R12 ;  /* 0x00000008090e7825 */ /* 0x002fe200078e020c */
[----:B------:R-:W-:Y:S02]  /*1110*/  LEA R16, R3, R27, 0x4 ;  /* 0x0000001b03107211 */ /* 0x000fe400078e20ff */
[----:B------:R-:W-:Y:S01]  /*1120*/  IADD3 R29, PT, PT, R29, 0x10, RZ ;  /* 0x000000101d1d7810 */ /* 0x000fe20007ffe0ff */
[C-C-:B------:R-:W-:Y:S01]  /*1130*/  IMAD R22, R3.reuse, 0x18, R27.reuse ;  /* 0x0000001803167824 */ /* 0x140fe200078e021b */
[----:B------:R-:W1:Y:S01]  /*1140*/  LDS.64 R20, [R20] ;  /* 0x0000000014147984 */ /* 0x000e620000000a00 */
[----:B--2---:R-:W-:Y:S01]  /*1150*/  IMAD R27, R3, 0x20, R27 ;  /* 0x00000020031b7824 */ /* 0x004fe200078e021b */
[----:B------:R-:W-:Y:S01]  /*1160*/  ISETP.GE.AND P1, PT, R29, -0xc, PT ;  /* 0xfffffff41d00780c */ /* 0x000fe20003f26270 */
[----:B------:R-:W-:Y:S01]  /*1170*/  IMAD.WIDE R24, R26, 0x8, R12 ;  /* 0x000000081a187825 */ /* 0x000fe200078e020c */
[----:B------:R-:W2:Y:S03]  /*1180*/  LDS.64 R16, [R16] ;  /* 0x0000000010107984 */ /* 0x000ea60000000a00 */
[----:B------:R-:W-:-:S02]  /*1190*/  IMAD R9, R3, 0x8000, R9 ;  /* 0x0000800003097824 */ /* 0x000fc400078e0209 */
[C---:B------:R-:W-:Y:S02]  /*11a0*/  IMAD R26, R3.reuse, 0x8000, R26 ;  /* 0x00008000031a7824 */ /* 0x040fe400078e021a */
[----:B------:R-:W-:-:S05]  /*11b0*/  IMAD R8, R3, 0x4, R8 ;  /* 0x0000000403087824 */ /* 0x000fca00078e0208 */
[----:B------:R-:W-:-:S05]  /*11c0*/  LEA R8, R3, R8, 0x2 ;  /* 0x0000000803087211 */ /* 0x000fca00078e10ff */
[----:B------:R-:W-:-:S05]  /*11d0*/  IMAD R8, R3, 0x4, R8 ;  /* 0x0000000403087824 */ /* 0x000fca00078e0208 */
[C---:B------:R-:W-:Y:S01]  /*11e0*/  LEA R8, R3.reuse, R8, 0x2 ;  /* 0x0000000803087211 */ /* 0x040fe200078e10ff */
[----:B---3--:R3:W-:Y:S04]  /*11f0*/  STG.E.64 desc[UR6][R14.64], R18 ;  /* 0x000000120e007986 */ /* 0x0087e8000c101b06 */
[----:B------:R-:W4:Y:S04]  /*1200*/  LDS.64 R14, [R22] ;  /* 0x00000000160e7984 */ /* 0x000f280000000a00 */
[----:B------:R-:W5:Y:S01]  /*1210*/  LDS.64 R22, [R27] ;  /* 0x000000001b167984 */ /* 0x000f620000000a00 */
[----:B---3--:R-:W-:Y:S01]  /*1220*/  IMAD.WIDE R18, R6, 0x8, R12 ;  /* 0x0000000806127825 */ /* 0x008fe200078e020c */
[----:B------:R-:W-:-:S04]  /*1230*/  LEA R6, R3, R6, 0xf ;  /* 0x0000000603067211 */ /* 0x000fc800078e78ff */
[----:B-1----:R1:W-:Y:S04]  /*1240*/  STG.E.64 desc[UR6][R18.64], R20 ;  /* 0x0000001412007986 */ /* 0x0023e8000c101b06 */
[----:B--2---:R2:W-:Y:S01]  /*1250*/  STG.E.64 desc[UR6][R24.64], R16 ;  /* 0x0000001018007986 */ /* 0x0045e2000c101b06 */
[-C--:B-1----:R-:W-:Y:S01]  /*1260*/  LEA R20, R3, R27.reuse, 0x3 ;  /* 0x0000001b03147211 */ /* 0x082fe200078e18ff */
[----:B------:R-:W-:Y:S01]  /*1270*/  IMAD.WIDE R18, R9, 0x8, R12 ;  /* 0x0000000809127825 */ /* 0x000fe200078e020c */
[----:B--2---:R-:W-:-:S03]  /*1280*/  LEA R16, R3, R27, 0x4 ;  /* 0x0000001b03107211 */ /* 0x004fc600078e20ff */
[----:B------:R1:W2:Y:S01]  /*1290*/  LDS.64 R24, [R20] ;  /* 0x0000000014187984 */ /* 0x0002a20000000a00 */
[C---:B------:R-:W-:Y:S02]  /*12a0*/  IMAD R9, R3.reuse, 0x8000, R9 ;  /* 0x0000800003097824 */ /* 0x040fe400078e0209 */
[----:B-1----:R-:W-:Y:S01]  /*12b0*/  IMAD.WIDE R20, R28, 0x8, R12 ;  /* 0x000000081c147825 */ /* 0x002fe200078e020c */
[----:B------:R-:W-:-:S04]  /*12c0*/  LEA R28, R3, R28, 0xf ;  /* 0x0000001c031c7211 */ /* 0x000fc800078e78ff */
[----:B----4-:R-:W-:Y:S04]  /*12d0*/  STG.E.64 desc[UR6][R20.64], R14 ;  /* 0x0000000e14007986 */ /* 0x010fe8000c101b06 */
[----:B------:R1:W3:Y:S04]  /*12e0*/  LDS.64 R14, [R16] ;  /* 0x00000000100e7984 */ /* 0x0002e80000000a00 */
[----:B-----5:R4:W-:Y:S01]  /*12f0*/  STG.E.64 desc[UR6][R18.64], R22 ;  /* 0x0000001612007986 */ /* 0x0209e2000c101b06 */
[----:B-1----:R-:W-:Y:S01]  /*1300*/  IMAD.WIDE R16, R6, 0x8, R12 ;  /* 0x0000000806107825 */ /* 0x002fe200078e020c */
[----:B------:R-:W-:-:S03]  /*1310*/  LEA R6, R3, R6, 0xf ;  /* 0x0000000603067211 */ /* 0x000fc600078e78ff */
[C---:B------:R-:W-:Y:S01]  /*1320*/  IMAD R21, R3.reuse, 0x18, R27 ;  /* 0x0000001803157824 */ /* 0x040fe200078e021b */
[----:B------:R-:W-:-:S04]  /*1330*/  LEA R27, R3, R27, 0x5 ;  /* 0x0000001b031b7211 */ /* 0x000fc800078e28ff */
[----:B------:R-:W1:Y:S01]  /*1340*/  LDS.64 R18, [R21] ;  /* 0x0000000015127984 */ /* 0x000e620000000a00 */
[----:B----4-:R-:W-:-:S03]  /*1350*/  LEA R22, R3, R27, 0x3 ;  /* 0x0000001b03167211 */ /* 0x010fc600078e18ff */
[----:B------:R-:W4:Y:S04]  /*1360*/  LDS.64 R20, [R27] ;  /* 0x000000001b147984 */ /* 0x000f280000000a00 */
[----:B--2---:R2:W-:Y:S04]  /*1370*/  STG.E.64 desc[UR6][R16.64], R24 ;  /* 0x0000001810007986 */ /* 0x0045e8000c101b06 */
[----:B------:R-:W5:Y:S01]  /*1380*/  LDS.64 R22, [R22] ;  /* 0x0000000016167984 */ /* 0x000f620000000a00 */
[----:B--2---:R-:W-:Y:S01]  /*1390*/  IMAD.WIDE R16, R26, 0x8, R12 ;  /* 0x000000081a107825 */ /* 0x004fe200078e020c */
[----:B------:R-:W-:-:S03]  /*13a0*/  LEA R26, R3, R26, 0xf ;  /* 0x0000001a031a7211 */ /* 0x000fc600078e78ff */
[----:B------:R-:W-:Y:S01]  /*13b0*/  IMAD.WIDE R24, R9, 0x8, R12 ;  /* 0x0000000809187825 */ /* 0x000fe200078e020c */
[----:B---3--:R2:W-:Y:S03]  /*13c0*/  STG.E.64 desc[UR6][R16.64], R14 ;  /* 0x0000000e10007986 */ /* 0x0085e6000c101b06 */
[C---:B------:R-:W-:Y:S02]  /*13d0*/  IMAD R9, R3.reuse, 0x8000, R9 ;  /* 0x0000800003097824 */ /* 0x040fe400078e0209 */
[----:B--2---:R-:W-:Y:S01]  /*13e0*/  IMAD.WIDE R14, R28, 0x8, R12 ;  /* 0x000000081c0e7825 */ /* 0x004fe200078e020c */
[----:B------:R-:W-:-:S04]  /*13f0*/  LEA R28, R3, R28, 0xf ;  /* 0x0000001c031c7211 */ /* 0x000fc800078e78ff */
[----:B-1----:R1:W-:Y:S04]  /*1400*/  STG.E.64 desc[UR6][R14.64], R18 ;  /* 0x000000120e007986 */ /* 0x0023e8000c101b06 */
[----:B----4-:R2:W-:Y:S01]  /*1410*/  STG.E.64 desc[UR6][R24.64], R20 ;  /* 0x0000001418007986 */ /* 0x0105e2000c101b06 */
[C---:B-1----:R-:W-:Y:S01]  /*1420*/  LEA R18, R3.reuse, R27, 0x4 ;  /* 0x0000001b03127211 */ /* 0x042fe200078e20ff */
[C-C-:B------:R-:W-:Y:S02]  /*1430*/  IMAD R19, R3.reuse, 0x18, R27.reuse ;  /* 0x0000001803137824 */ /* 0x140fe400078e021b */
[----:B------:R-:W-:Y:S02]  /*1440*/  IMAD R27, R3, 0x20, R27 ;  /* 0x00000020031b7824 */ /* 0x000fe400078e021b */
[----:B------:R-:W1:Y:S01]  /*1450*/  LDS.64 R16, [R18] ;  /* 0x0000000012107984 */ /* 0x000e620000000a00 */
[----:B--2---:R-:W-:-:S03]  /*1460*/  IMAD.WIDE R24, R6, 0x8, R12 ;  /* 0x0000000806187825 */ /* 0x004fc600078e020c */
[----:B------:R-:W2:Y:S01]  /*1470*/  LDS.64 R14, [R19] ;  /* 0x00000000130e7984 */ /* 0x000ea20000000a00 */
[----:B------:R-:W-:Y:S01]  /*1480*/  IMAD.WIDE R20, R26, 0x8, R12 ;  /* 0x000000081a147825 */ /* 0x000fe200078e020c */
[C---:B------:R-:W-:Y:S02]  /*1490*/  LEA R26, R3.reuse, R26, 0xf ;  /* 0x0000001a031a7211 */ /* 0x040fe400078e78ff */
[----:B-----5:R3:W-:Y:S01]  /*14a0*/  STG.E.64 desc[UR6][R24.64], R22 ;  /* 0x0000001618007986 */ /* 0x0207e2000c101b06 */
[----:B------:R-:W-:-:S03]  /*14b0*/  IMAD R6, R3, 0x8000, R6 ;  /* 0x0000800003067824 */ /* 0x000fc600078e0206 */
[----:B------:R-:W4:Y:S01]  /*14c0*/  LDS.64 R18, [R27] ;  /* 0x000000001b127984 */ /* 0x000f220000000a00 */
[CC--:B---3--:R-:W-:Y:S02]  /*14d0*/  LEA R22, R3.reuse, R27.reuse, 0x3 ;  /* 0x0000001b03167211 */ /* 0x0c8fe400078e18ff */
[----:B------:R-:W-:-:S04]  /*14e0*/  LEA R24, R3, R27, 0x4 ;  /* 0x0000001b03187211 */ /* 0x000fc800078e20ff */
[----:B------:R-:W3:Y:S04]  /*14f0*/  LDS.64 R22, [R22] ;  /* 0x0000000016167984 */ /* 0x000ee80000000a00 */
[----:B------:R-:W5:Y:S04]  /*1500*/  LDS.64 R24, [R24] ;  /* 0x0000000018187984 */ /* 0x000f680000000a00 */
[----:B-1----:R1:W-:Y:S02]  /*1510*/  STG.E.64 desc[UR6][R20.64], R16 ;  /* 0x0000001014007986 */ /* 0x0023e4000c101b06 */
[----:B-1----:R-:W-:Y:S01]  /*1520*/  IMAD.WIDE R16, R28, 0x8, R12 ;  /* 0x000000081c107825 */ /* 0x002fe200078e020c */
[----:B------:R-:W-:-:S03]  /*1530*/  LEA R28, R3, R28, 0xf ;  /* 0x0000001c031c7211 */ /* 0x000fc600078e78ff */
[C-C-:B------:R-:W-:Y:S01]  /*1540*/  IMAD R20, R3.reuse, 0x18, R27.reuse ;  /* 0x0000001803147824 */ /* 0x140fe200078e021b */
[----:B--2---:R-:W-:Y:S01]  /*1550*/  STG.E.64 desc[UR6][R16.64], R14 ;  /* 0x0000000e10007986 */ /* 0x004fe2000c101b06 */
[----:B------:R-:W-:-:S03]  /*1560*/  IMAD R27, R3, 0x20, R27 ;  /* 0x00000020031b7824 */ /* 0x000fc600078e021b */
[----:B------:R1:W2:Y:S02]  /*1570*/  LDS.64 R16, [R20] ;  /* 0x0000000014107984 */ /* 0x0002a40000000a00 */
[----:B-1----:R-:W-:-:S04]  /*1580*/  IMAD.WIDE R20, R6, 0x8, R12 ;  /* 0x0000000806147825 */ /* 0x002fc800078e020c */
[----:B------:R-:W-:Y:S01]  /*1590*/  IMAD.WIDE R14, R9, 0x8, R12 ;  /* 0x00000008090e7825 */ /* 0x000fe200078e020c */
[----:B------:R-:W-:-:S03]  /*15a0*/  LEA R9, R3, R9, 0xf ;  /* 0x0000000903097211 */ /* 0x000fc600078e78ff */
[C---:B------:R-:W-:Y:S01]  /*15b0*/  IMAD R6, R3.reuse, 0x8000, R6 ;  /* 0x0000800003067824 */ /* 0x040fe200078e0206 */
[----:B----4-:R1:W-:Y:S04]  /*15c0*/  STG.E.64 desc[UR6][R14.64], R18 ;  /* 0x000000120e007986 */ /* 0x0103e8000c101b06 */
[----:B---3--:R3:W-:Y:S01]  /*15d0*/  STG.E.64 desc[UR6][R20.64], R22 ;  /* 0x0000001614007986 */ /* 0x0087e2000c101b06 */
[----:B-1----:R-:W-:Y:S01]  /*15e0*/  IMAD.WIDE R18, R26, 0x8, R12 ;  /* 0x000000081a127825 */ /* 0x002fe200078e020c */
[----:B------:R-:W-:-:S03]  /*15f0*/  LEA R26, R3, R26, 0xf ;  /* 0x0000001a031a7211 */ /* 0x000fc600078e78ff */
[----:B------:R-:W-:Y:S01]  /*1600*/  IMAD.WIDE R14, R28, 0x8, R12 ;  /* 0x000000081c0e7825 */ /* 0x000fe200078e020c */
[----:B-----5:R3:W-:Y:S01]  /*1610*/  STG.E.64 desc[UR6][R18.64], R24 ;  /* 0x0000001812007986 */ /* 0x0207e2000c101b06 */
[----:B------:R-:W-:-:S03]  /*1620*/  LEA R28, R3, R28, 0xf ;  /* 0x0000001c031c7211 */ /* 0x000fc600078e78ff */
[----:B--2---:R3:W-:Y:S01]  /*1630*/  STG.E.64 desc[UR6][R14.64], R16 ;  /* 0x000000100e007986 */ /* 0x0047e2000c101b06 */
[----:B------:R-:W-:Y:S05]  /*1640*/  @!P1 BRA `(.L_x_10) ;  /* 0xfffffff800a49947 */ /* 0x000fea000383ffff */
.L_x_9:
[----:B------:R-:W-:-:S04]  /*1650*/  IADD3 R12, PT, PT, -R29, RZ, RZ ;  /* 0x000000ff1d0c7210 */ /* 0x000fc80007ffe1ff */
[----:B------:R-:W-:-:S13]  /*1660*/  ISETP.GT.AND P1, PT, R12, 0x4, PT ;  /* 0x000000040c00780c */ /* 0x000fda0003f24270 */
[----:B------:R-:W-:Y:S05]  /*1670*/  @!P1 BRA `(.L_x_11) ;  /* 0x0000000000b49947 */ /* 0x000fea0003800000 */
[CC--:B---3--:R-:W-:Y:S01]  /*1680*/  LEA R16, R3.reuse, R27.reuse, 0x3 ;  /* 0x0000001b03107211 */ /* 0x0c8fe200078e18ff */
[----:B------:R1:W2:Y:S01]  /*1690*/  LDS.64 R18, [R27] ;  /* 0x000000001b127984 */ /* 0x0002a20000000a00 */
[----:B------:R-:W3:Y:S01]  /*16a0*/  LDC.64 R14, c[0x0][0x388] ;  /* 0x0000e200ff0e7b82 */ /* 0x000ee20000000a00 */
[C-C-:B------:R-:W-:Y:S01]  /*16b0*/  IMAD R12, R3.reuse, 0x10, R27.reuse ;  /* 0x00000010030c7824 */ /* 0x140fe200078e021b */
[C---:B------:R-:W-:Y:S01]  /*16c0*/  LEA R8, R3.reuse, R8, 0x2 ;  /* 0x0000000803087211 */ /* 0x040fe200078e10ff */
[----:B------:R-:W-:Y:S01]  /*16d0*/  IMAD R22, R3, 0x18, R27 ;  /* 0x0000001803167824 */ /* 0x000fe200078e021b */
[----:B------:R-:W4:Y:S01]  /*16e0*/  LDS.64 R16, [R16] ;  /* 0x0000000010107984 */ /* 0x000f220000000a00 */
[----:B------:R-:W-:Y:S01]  /*16f0*/  PLOP3.LUT P0, PT, PT, PT, PT, 0x8, 0x80 ;  /* 0x000000000080781c */ /* 0x000fe20003f0e170 */
[----:B------:R-:W-:Y:S01]  /*1700*/  VIADD R29, R29, 0x8 ;  /* 0x000000081d1d7836 */ /* 0x000fe20000000000 */
[C---:B-1----:R-:W-:Y:S01]  /*1710*/  LEA R27, R3.reuse, R27, 0x5 ;  /* 0x0000001b031b7211 */ /* 0x042fe200078e28ff */
[----:B------:R-:W1:Y:S01]  /*1720*/  LDS.64 R12, [R12] ;  /* 0x000000000c0c7984 */ /* 0x000e620000000a00 */
[----:B------:R-:W-:-:S03]  /*1730*/  LEA R8, R3, R8, 0x2 ;  /* 0x0000000803087211 */ /* 0x000fc600078e10ff */
[----:B------:R-:W5:Y:S01]  /*1740*/  LDS.64 R22, [R22] ;  /* 0x0000000016167984 */ /* 0x000f620000000a00 */
[----:B---3--:R-:W-:Y:S01]  /*1750*/  IMAD.WIDE R20, R9, 0x8, R14 ;  /* 0x0000000809147825 */ /* 0x008fe200078e020e */
[----:B------:R-:W-:-:S03]  /*1760*/  LEA R9, R3, R9, 0xf ;  /* 0x0000000903097211 */ /* 0x000fc600078e78ff */
[--C-:B------:R-:W-:Y:S01]  /*1770*/  IMAD.WIDE R24, R6, 0x8, R14.reuse ;  /* 0x0000000806187825 */ /* 0x100fe200078e020e */
[----:B------:R-:W-:Y:S01]  /*1780*/  LEA R6, R3, R6, 0xf ;  /* 0x0000000603067211 */ /* 0x000fe200078e78ff */
[----:B--2---:R2:W-:Y:S04]  /*1790*/  STG.E.64 desc[UR6][R20.64], R18 ;  /* 0x0000001214007986 */ /* 0x0045e8000c101b06 */
[----:B----4-:R3:W-:Y:S04]  /*17a0*/  STG.E.64 desc[UR6][R24.64], R16 ;  /* 0x0000001018007986 */ /* 0x0107e8000c101b06 */
[----:B------:R-:W4:Y:S01]  /*17b0*/  LDS.64 R16, [R27] ;  /* 0x000000001b107984 */ /* 0x000f220000000a00 */
[----:B--2---:R-:W-:-:S04]  /*17c0*/  IMAD.WIDE R18, R26, 0x8, R14 ;  /* 0x000000081a127825 */ /* 0x004fc800078e020e */
[C---:B------:R-:W-:Y:S01]  /*17d0*/  IMAD R20, R3.reuse, 0x8, R27 ;  /* 0x0000000803147824 */ /* 0x040fe200078e021b */
[----:B-1----:R1:W-:Y:S01]  /*17e0*/  STG.E.64 desc[UR6][R18.64], R12 ;  /* 0x0000000c12007986 */ /* 0x0023e2000c101b06 */
[C---:B---3--:R-:W-:Y:S01]  /*17f0*/  LEA R24, R3.reuse, R27, 0x4 ;  /* 0x0000001b03187211 */ /* 0x048fe200078e20ff */
[----:B------:R-:W-:-:S03]  /*1800*/  IMAD R26, R3, 0x8000, R26 ;  /* 0x00008000031a7824 */ /* 0x000fc600078e021a */
[----:B------:R-:W2:Y:S04]  /*1810*/  LDS.64 R20, [R20] ;  /* 0x0000000014147984 */ /* 0x000ea80000000a00 */
[----:B------:R-:W3:Y:S01]  /*1820*/  LDS.64 R24, [R24] ;  /* 0x0000000018187984 */ /* 0x000ee20000000a00 */
[----:B-1----:R-:W-:Y:S01]  /*1830*/  IMAD.WIDE R12, R28, 0x8, R14 ;  /* 0x000000081c0c7825 */ /* 0x002fe200078e020e */
[----:B------:R-:W-:-:S03]  /*1840*/  LEA R28, R3, R28, 0xf ;  /* 0x0000001c031c7211 */ /* 0x000fc600078e78ff */
[----:B------:R-:W-:Y:S01]  /*1850*/  IMAD.WIDE R18, R9, 0x8, R14 ;  /* 0x0000000809127825 */ /* 0x000fe200078e020e */
[----:B-----5:R1:W-:Y:S03]  /*1860*/  STG.E.64 desc[UR6][R12.64], R22 ;  /* 0x000000160c007986 */ /* 0x0203e6000c101b06 */
[C---:B------:R-:W-:Y:S01]  /*1870*/  IMAD R9, R3.reuse, 0x8000, R9 ;  /* 0x0000800003097824 */ /* 0x040fe200078e0209 */
[----:B----4-:R-:W-:Y:S01]  /*1880*/  STG.E.64 desc[UR6][R18.64], R16 ;  /* 0x0000001012007986 */ /* 0x010fe2000c101b06 */
[C---:B-1----:R-:W-:Y:S01]  /*1890*/  IMAD R22, R3.reuse, 0x18, R27 ;  /* 0x0000001803167824 */ /* 0x042fe200078e021b */
[C---:B------:R-:W-:Y:S01]  /*18a0*/  LEA R27, R3.reuse, R27, 0x5 ;  /* 0x0000001b031b7211 */ /* 0x040fe200078e28ff */
[--C-:B------:R-:W-:Y:S01]  /*18b0*/  IMAD.WIDE R12, R6, 0x8, R14.reuse ;  /* 0x00000008060c7825 */ /* 0x100fe200078e020e */
[C---:B------:R-:W-:Y:S02]  /*18c0*/  LEA R6, R3.reuse, R6, 0xf ;  /* 0x0000000603067211 */ /* 0x040fe400078e78ff */
[----:B------:R1:W4:Y:S04]  /*18d0*/  LDS.64 R18, [R22] ;  /* 0x0000000016127984 */ /* 0x0003280000000a00 */
[----:B--2---:R2:W-:Y:S01]  /*18e0*/  STG.E.64 desc[UR6][R12.64], R20 ;  /* 0x000000140c007986 */ /* 0x0045e2000c101b06 */
[----:B-1----:R-:W-:Y:S01]  /*18f0*/  IMAD.WIDE R22, R26, 0x8, R14 ;  /* 0x000000081a167825 */ /* 0x002fe200078e020e */
[----:B------:R-:W-:-:S03]  /*1900*/  LEA R26, R3, R26, 0xf ;  /* 0x0000001a031a7211 */ /* 0x000fc600078e78ff */
[----:B------:R-:W-:Y:S01]  /*1910*/  IMAD.WIDE R14, R28, 0x8, R14 ;  /* 0x000000081c0e7825 */ /* 0x000fe200078e020e */
[----:B---3--:R2:W-:Y:S03]  /*1920*/  STG.E.64 desc[UR6][R22.64], R24 ;  /* 0x0000001816007986 */ /* 0x0085e6000c101b06 */
[----:B------:R-:W-:Y:S01]  /*1930*/  IMAD R28, R3, 0x8000, R28 ;  /* 0x00008000031c7824 */ /* 0x000fe200078e021c */
[----:B----4-:R2:W-:Y:S06]  /*1940*/  STG.E.64 desc[UR6][R14.64], R18 ;  /* 0x000000120e007986 */ /* 0x0105ec000c101b06 */
.L_x_11:
[----:B------:R-:W-:-:S13]  /*1950*/  ISETP.NE.OR P0, PT, R29, RZ, P0 ;  /* 0x000000ff1d00720c */ /* 0x000fda0000705670 */
[----:B------:R-:W-:Y:S05]  /*1960*/  @!P0 BRA `(.L_x_7) ;  /* 0x0000000000608947 */ /* 0x000fea0003800000 */
.L_x_8:
[----:B--23--:R1:W2:Y:S01]  /*1970*/  LDS.64 R20, [R27] ;  /* 0x000000001b147984 */ /* 0x00c2a20000000a00 */
[CC--:B0-----:R-:W-:Y:S01]  /*1980*/  LEA R18, R3.reuse, R27.reuse, 0x3 ;  /* 0x0000001b03127211 */ /* 0x0c1fe200078e18ff */
[C---:B------:R-:W-:Y:S01]  /*1990*/  IMAD R14, R3.reuse, 0x18, R27 ;  /* 0x00000018030e7824 */ /* 0x040fe200078e021b */
[----:B------:R-:W-:Y:S01]  /*19a0*/  LEA R16, R3, R27, 0x4 ;  /* 0x0000001b03107211 */ /* 0x000fe200078e20ff */
[----:B------:R-:W-:Y:S01]  /*19b0*/  VIADD R29, R29, 0x4 ;  /* 0x000000041d1d7836 */ /* 0x000fe20000000000 */
[----:B------:R-:W-:Y:S01]  /*19c0*/  LEA R8, R3, R8, 0x2 ;  /* 0x0000000803087211 */ /* 0x000fe200078e10ff */
[--C-:B0-----:R-:W-:Y:S01]  /*19d0*/  IMAD.WIDE R12, R9, 0x8, R10.reuse ;  /* 0x00000008090c7825 */ /* 0x101fe200078e020a */
[----:B------:R-:W0:Y:S01]  /*19e0*/  LDS.64 R18, [R18] ;  /* 0x0000000012127984 */ /* 0x000e220000000a00 */
[----:B------:R-:W-:Y:S02]  /*19f0*/  LEA R9, R3, R9, 0xf ;  /* 0x0000000903097211 */ /* 0x000fe400078e78ff */
[----:B------:R-:W-:Y:S01]  /*1a00*/  ISETP.NE.AND P0, PT, R29, RZ, PT ;  /* 0x000000ff1d00720c */ /* 0x000fe20003f05270 */
[----:B------:R-:W3:Y:S01]  /*1a10*/  LDS.64 R16, [R16] ;  /* 0x0000000010107984 */ /* 0x000ee20000000a00 */
[----:B------:R-:W-:-:S03]  /*1a20*/  IMAD.WIDE R24, R26, 0x8, R10 ;  /* 0x000000081a187825 */ /* 0x000fc600078e020a */
[----:B------:R-:W4:Y:S01]  /*1a30*/  LDS.64 R14, [R14] ;  /* 0x000000000e0e7984 */ /* 0x000f220000000a00 */
[----:B------:R-:W-:Y:S01]  /*1a40*/  IMAD.WIDE R22, R28, 0x8, R10 ;  /* 0x000000081c167825 */ /* 0x000fe200078e020a */
[----:B------:R-:W-:-:S03]  /*1a50*/  LEA R28, R3, R28, 0xf ;  /* 0x0000001c031c7211 */ /* 0x000fc600078e78ff */
[C---:B------:R-:W-:Y:S02]  /*1a60*/  IMAD R26, R3.reuse, 0x8000, R26 ;  /* 0x00008000031a7824 */ /* 0x040fe400078e021a */
[C---:B-1----:R-:W-:Y:S01]  /*1a70*/  IMAD R27, R3.reuse, 0x20, R27 ;  /* 0x00000020031b7824 */ /* 0x042fe200078e021b */
[----:B--2---:R1:W-:Y:S02]  /*1a80*/  STG.E.64 desc[UR6][R12.64], R20 ;  /* 0x000000140c007986 */ /* 0x0043e4000c101b06 */
[----:B-1----:R-:W-:Y:S01]  /*1a90*/  IMAD.WIDE R12, R6, 0x8, R10 ;  /* 0x00000008060c7825 */ /* 0x002fe200078e020a */
[----:B------:R-:W-:-:S04]  /*1aa0*/  LEA R6, R3, R6, 0xf ;  /* 0x0000000603067211 */ /* 0x000fc800078e78ff */
[----:B0-----:R0:W-:Y:S04]  /*1ab0*/  STG.E.64 desc[UR6][R12.64], R18 ;  /* 0x000000120c007986 */ /* 0x0011e8000c101b06 */
[----:B---3--:R0:W-:Y:S04]  /*1ac0*/  STG.E.64 desc[UR6][R24.64], R16 ;  /* 0x0000001018007986 */ /* 0x0081e8000c101b06 */
[----:B----4-:R0:W-:Y:S01]  /*1ad0*/  STG.E.64 desc[UR6][R22.64], R14 ;  /* 0x0000000e16007986 */ /* 0x0101e2000c101b06 */
[----:B------:R-:W-:Y:S05]  /*1ae0*/  @P0 BRA `(.L_x_8) ;  /* 0xfffffffc00a00947 */ /* 0x000fea000383ffff */
.L_x_7:
[----:B------:R-:W-:-:S13]  /*1af0*/  ISETP.NE.AND P0, PT, R7, RZ, PT ;  /* 0x000000ff0700720c */ /* 0x000fda0003f05270 */
[----:B-1----:R-:W-:Y:S05]  /*1b00*/  @!P0 EXIT ;  /* 0x000000000000894d */ /* 0x002fea0003800000 */
[----:B------:R-:W1:Y:S01]  /*1b10*/  S2UR UR5, SR_CgaCtaId ;  /* 0x00000000000579c3 */ /* 0x000e620000008800 */
[----:B--2---:R-:W-:Y:S01]  /*1b20*/  IADD3 R5, PT, PT, R8, R5, RZ ;  /* 0x0000000508057210 */ /* 0x004fe20007ffe0ff */
[----:B------:R-:W-:Y:S01]  /*1b30*/  UMOV UR4, 0x400 ;  /* 0x0000040000047882 */ /* 0x000fe20000000000 */
[----:B0-----:R-:W-:Y:S02]  /*1b40*/  IMAD.MOV R10, RZ, RZ, -R7 ;  /* 0x000000ffff0a7224 */ /* 0x001fe400078e0a07 */
[----:B------:R-:W-:-:S03]  /*1b50*/  LEA R0, R0, R5, 0x5 ;  /* 0x0000000500007211 */ /* 0x000fc600078e28ff */
[----:B------:R-:W0:Y:S02]  /*1b60*/  LDC.64 R8, c[0x0][0x388] ;  /* 0x0000e200ff087b82 */ /* 0x000e240000000a00 */
[----:B------:R-:W-:Y:S01]  /*1b70*/  IMAD.SHL.U32 R11, R0, 0x2000, RZ ;  /* 0x00002000000b7824 */ /* 0x000fe200078e00ff */
[----:B------:R-:W-:-:S04]  /*1b80*/  LEA R0, R4, R5, 0x5 ;  /* 0x0000000504007211 */ /* 0x000fc800078e28ff */
[----:B------:R-:W-:-:S04]  /*1b90*/  LOP3.LUT R11, R4, R11, RZ, 0xfc, !PT ;  /* 0x0000000b040b7212 */ /* 0x000fc800078efcff */
[----:B------:R-:W-:Y:S01]  /*1ba0*/  LEA R2, R2, R11, 0x5 ;  /* 0x0000000b02027211 */ /* 0x000fe200078e28ff */
[----:B-1----:R-:W-:-:S06]  /*1bb0*/  ULEA UR4, UR5, UR4, 0x18 ;  /* 0x0000000405047291 */ /* 0x002fcc000f8ec0ff */
[----:B------:R-:W-:-:S07]  /*1bc0*/  LEA R0, R0, UR4, 0x3 ;  /* 0x0000000400007c11 */ /* 0x000fce000f8e18ff */
.L_x_12:
[----:B-1----:R1:W2:Y:S01]  /*1bd0*/  LDS.64 R4, [R0] ;  /* 0x0000000000047984 */ /* 0x0022a20000000a00 */
[----:B------:R-:W-:Y:S01]  /*1be0*/  IADD3 R10, PT, PT, R10, 0x1, RZ ;  /* 0x000000010a0a7810 */ /* 0x000fe20007ffe0ff */
[----:B0-----:R-:W-:Y:S01]  /*1bf0*/  IMAD.WIDE R6, R2, 0x8, R8 ;  /* 0x0000000802067825 */ /* 0x001fe200078e0208 */
[C---:B------:R-:W-:Y:S02]  /*1c00*/  LEA R2, R3.reuse, R2, 0xd ;  /* 0x0000000203027211 */ /* 0x040fe400078e68ff */
[----:B------:R-:W-:Y:S01]  /*1c10*/  ISETP.NE.AND P0, PT, R10, RZ, PT ;  /* 0x000000ff0a00720c */ /* 0x000fe20003f05270 */
[----:B-1----:R-:W-:Y:S01]  /*1c20*/  IMAD R0, R3, 0x8, R0 ;  /* 0x0000000803007824 */ /* 0x002fe200078e0200 */
[----:B--2---:R1:W-:Y:S11]  /*1c30*/  STG.E.64 desc[UR6][R6.64], R4 ;  /* 0x0000000406007986 */ /* 0x0043f6000c101b06 */
[----:B------:R-:W-:Y:S05]  /*1c40*/  @P0 BRA `(.L_x_12) ;  /* 0xfffffffc00e00947 */ /* 0x000fea000383ffff */
[----:B------:R-:W-:Y:S05]  /*1c50*/  EXIT ;  /* 0x000000000000794d */ /* 0x000fea0003800000 */
        .weak           $__internal_0_$__cuda_sm20_div_u16
        .type           $__internal_0_$__cuda_sm20_div_u16,@function
        .size           $__internal_0_$__cuda_sm20_div_u16,(.L_x_19 - $__internal_0_$__cuda_sm20_div_u16)
$__internal_0_$__cuda_sm20_div_u16:
[----:B------:R-:W0:Y:S01]  /*1c60*/  I2F.U16 R5, R4 ;  /* 0x0000000400057306 */ /* 0x000e220000101000 */
[----:B------:R-:W-:Y:S01]  /*1c70*/  HFMA2 R6, -RZ, RZ, 15, 0 ;  /* 0x4b800000ff067431 */ /* 0x000fe200000001ff */
[C---:B0-----:R-:W-:Y:S02]  /*1c80*/  FSETP.GEU.AND P1, PT, |R5|.reuse, 1.175494350822287508e-38, PT ;  /* 0x008000000500780b */ /* 0x041fe40003f2e200 */
[----:B------:R-:W-:Y:S02]  /*1c90*/  FSETP.GT.AND P0, PT, |R5|, 8.50705917302346158658e+37, PT ;  /* 0x7e8000000500780b */ /* 0x000fe40003f04200 */
[----:B------:R-:W-:-:S04]  /*1ca0*/  FSEL R6, R6, 1, !P1 ;  /* 0x3f80000006067808 */ /* 0x000fc80004800000 */
[----:B------:R-:W-:Y:S02]  /*1cb0*/  FSEL R6, R6, 0.25, !P0 ;  /* 0x3e80000006067808 */ /* 0x000fe40004000000 */
[----:B------:R-:W-:Y:S02]  /*1cc0*/  ISETP.NE.U32.AND P0, PT, R4, RZ, PT ;  /* 0x000000ff0400720c */ /* 0x000fe40003f05070 */
[----:B------:R-:W-:Y:S01]  /*1cd0*/  MOV R4, R9 ;  /* 0x0000000900047202 */ /* 0x000fe20000000f00 */
[----:B------:R-:W-:Y:S01]  /*1ce0*/  FMUL R7, R5, R6 ;  /* 0x0000000605077220 */ /* 0x000fe20000400000 */
[----:B------:R-:W-:-:S05]  /*1cf0*/  I2FP.F32.U32.RZ R5, 0x1f ;  /* 0x0000001f00057845 */ /* 0x000fca000020d000 */
[----:B------:R-:W0:Y:S02]  /*1d00*/  MUFU.RCP R7, R7 ;  /* 0x0000000700077308 */ /* 0x000e240000001000 */
[----:B0-----:R-:W-:-:S05]  /*1d10*/  FMUL R6, R6, R7 ;  /* 0x0000000706067220 */ /* 0x001fca0000400000 */
[----:B------:R-:W-:-:S05]  /*1d20*/  IADD3 R6, PT, PT, R6, 0x2, RZ ;  /* 0x0000000206067810 */ /* 0x000fca0007ffe0ff */
[----:B------:R-:W-:Y:S01]  /*1d30*/  FMUL.RZ R6, R5, R6 ;  /* 0x0000000605067220 */ /* 0x000fe2000040c000 */
[----:B------:R-:W-:-:S05]  /*1d40*/  HFMA2 R5, -RZ, RZ, 0, 0 ;  /* 0x00000000ff057431 */ /* 0x000fca00000001ff */
[----:B------:R-:W0:Y:S02]  /*1d50*/  F2I.U32.TRUNC.NTZ R6, R6 ;  /* 0x0000000600067305 */ /* 0x000e24000020f000 */
[----:B0-----:R-:W-:Y:S01]  /*1d60*/  LOP3.LUT R8, R6, 0xffff, RZ, 0xc0, !PT ;  /* 0x0000ffff06087812 */ /* 0x001fe200078ec0ff */
[----:B------:R-:W-:Y:S01]  /*1d70*/  @!P0 IMAD.MOV.U32 R8, RZ, RZ, -0x1 ;  /* 0xffffffffff088424 */ /* 0x000fe200078e00ff */
[----:B------:R-:W-:Y:S06]  /*1d80*/  RET.REL.NODEC R4 `(_Z14fast_transposePmS_) ;  /* 0xffffffe0049c7950 */ /* 0x000fec0003c3ffff */
.L_x_13:
[----:B------:R-:W-:-:S00]  /*1d90*/  BRA `(.L_x_13) ;  /* 0xfffffffc00fc7947 */ /* 0x000fc0000383ffff */
[----:B------:R-:W-:-:S00]  /*1da0*/  NOP ;  /* 0x0000000000007918 */ /* 0x000fc00000000000 */
        /* <DEDUP_REMOVED lines=13> */
.L_x_19:


//--------------------- .text._Z15naive_transposePmS_ --------------------------
	.section	.text._Z15naive_transposePmS_,"ax",@progbits
	.align	128
        .global         _Z15naive_transposePmS_
        .type           _Z15naive_transposePmS_,@function
        .size           _Z15naive_transposePmS_,(.L_x_20 - _Z15naive_transposePmS_)
        .other          _Z15naive_transposePmS_,@"STO_CUDA_ENTRY STV_DEFAULT"
_Z15naive_transposePmS_:
.text._Z15naive_transposePmS_:
[----:B------:R-:W-:Y:S01]  /*0000*/  LDC R1, c[0x0][0x37c] ;  /* 0x0000df00ff017b82 */ /* 0x000fe20000000800 */
[----:B------:R-:W0:Y:S07]  /*0010*/  S2R R22, SR_TID.X ;  /* 0x0000000000167919 */ /* 0x000e2e0000002100 */
[----:B------:R-:W1:Y:S01]  /*0020*/  LDC R0, c[0x0][0x360] ;  /* 0x0000d800ff007b82 */ /* 0x000e620000000800 */
[----:B------:R-:W2:Y:S01]  /*0030*/  S2R R21, SR_CTAID.X ;  /* 0x0000000000157919 */ /* 0x000ea20000002500 */
[----:B-1----:R-:W-:Y:S01]  /*0040*/  LOP3.LUT R3, R0, 0xffff, RZ, 0xc0, !PT ;  /* 0x0000ffff00037812 */ /* 0x002fe200078ec0ff */
[----:B0-----:R-:W-:-:S05]  /*0050*/  IMAD.IADD R2, R22, 0x1, R0 ;  /* 0x0000000116027824 */ /* 0x001fca00078e0200 */
[----:B------:R-:W-:-:S04]  /*0060*/  LOP3.LUT R2, R2, 0x1fff, RZ, 0x3c, !PT ;  /* 0x00001fff02027812 */ /* 0x000fc800078e3cff */
[----:B------:R-:W-:Y:S02]  /*0070*/  LOP3.LUT R2, R2, 0xffff, RZ, 0xc0, !PT ;  /* 0x0000ffff02027812 */ /* 0x000fe400078ec0ff */
[----:B--2---:R-:W-:-:S07]  /*0080*/  MOV R6, 0xa0 ;  /* 0x000000a000067802 */ /* 0x004fce0000000f00 */
[----:B------:R-:W-:Y:S05]  /*0090*/  CALL.REL.NOINC `($__internal_1_$__cuda_sm20_div_u16) ;  /* 0x0000000000ec7944 */ /* 0x000fea0003c00000 */
[----:B------:R-:W0:Y:S01]  /*00a0*/  LDC.64 R6, c[0x0][0x380] ;  /* 0x0000e000ff067b82 */ /* 0x000e220000000a00 */
[----:B------:R-:W-:Y:S01]  /*00b0*/  LOP3.LUT R17, R8, 0x3, RZ, 0xc0, !PT ;  /* 0x0000000308117812 */ /* 0x000fe200078ec0ff */
[----:B------:R-:W1:Y:S01]  /*00c0*/  LDCU.64 UR4, c[0x0][0x358] ;  /* 0x00006b00ff0477ac */ /* 0x000e620008000a00 */
[----:B------:R-:W-:Y:S02]  /*00d0*/  BSSY.RECONVERGENT B0, `(.L_x_14) ;  /* 0x0000012000007945 */ /* 0x000fe40003800200 */
[----:B------:R-:W-:-:S03]  /*00e0*/  ISETP.NE.AND P0, PT, R17, 0x2, PT ;  /* 0x000000021100780c */ /* 0x000fc60003f05270 */
[----:B------:R-:W2:Y:S10]  /*00f0*/  LDC.64 R4, c[0x0][0x388] ;  /* 0x0000e200ff047b82 */ /* 0x000eb40000000a00 */
[----:B------:R-:W-:Y:S05]  /*0100*/  @!P0 BRA `(.L_x_15) ;  /* 0x0000000000388947 */ /* 0x000fea0003800000 */
[----:B------:R-:W3:Y:S01]  /*0110*/  LDC.64 R2, c[0x0][0x380] ;  /* 0x0000e000ff027b82 */ /* 0x000ee20000000a00 */
[----:B------:R-:W-:-:S07]  /*0120*/  HFMA2 R14, -RZ, RZ, 0, 0 ;  /* 0x00000000ff0e7431 */ /* 0x000fce00000001ff */
[----:B------:R-:W4:Y:S02]  /*0130*/  LDC.64 R8, c[0x0][0x388] ;  /* 0x0000e200ff087b82 */ /* 0x000f240000000a00 */
.L_x_16:
[----:B-1----:R-:W-:-:S04]  /*0140*/  IMAD R11, R21, 0x2000, R22 ;  /* 0x00002000150b7824 */ /* 0x002fc800078e0216 */
[----:B---3--:R-:W-:-:S06]  /*0150*/  IMAD.WIDE.U32 R10, R11, 0x8, R2 ;  /* 0x000000080b0a7825 */ /* 0x008fcc00078e0002 */
[----:B-1----:R-:W3:Y:S01]  /*0160*/  LDG.E.64 R10, desc[UR4][R10.64] ;  /* 0x000000040a0a7981 */ /* 0x002ee2000c1e1b00 */
[----:B------:R-:W-:Y:S01]  /*0170*/  LEA R13, R22, R21, 0xd ;  /* 0x00000015160d7211 */ /* 0x000fe200078e68ff */
[----:B------:R-:W-:Y:S01]  /*0180*/  VIADD R14, R14, 0x1 ;  /* 0x000000010e0e7836 */ /* 0x000fe20000000000 */
[----:B------:R-:W-:-:S03]  /*0190*/  IADD3 R22, PT, PT, R0, R22, RZ ;  /* 0x0000001600167210 */ /* 0x000fc60007ffe0ff */
[----:B----4-:R-:W-:Y:S01]  /*01a0*/  IMAD.WIDE.U32 R12, R13, 0x8, R8 ;  /* 0x000000080d0c7825 */ /* 0x010fe200078e0008 */
[----:B------:R-:W-:-:S04]  /*01b0*/  LOP3.LUT R15, R14, R17, RZ, 0x3c, !PT ;  /* 0x000000110e0f7212 */ /* 0x000fc800078e3cff */
[----:B------:R-:W-:Y:S01]  /*01c0*/  ISETP.NE.AND P0, PT, R15, 0x2, PT ;  /* 0x000000020f00780c */ /* 0x000fe20003f05270 */
[----:B---3--:R1:W-:-:S12]  /*01d0*/  STG.E.64 desc[UR4][R12.64], R10 ;  /* 0x0000000a0c007986 */ /* 0x0083d8000c101b04 */
[----:B------:R-:W-:Y:S05]  /*01e0*/  @P0 BRA `(.L_x_16) ;  /* 0xfffffffc00d40947 */ /* 0x000fea000383ffff */
.L_x_15:
[----:B-1----:R-:W-:Y:S05]  /*01f0*/  BSYNC.RECONVERGENT B0 ;  /* 0x0000000000007941 */ /* 0x002fea0003800200 */
.L_x_14:
[C---:B------:R-:W-:Y:S01]  /*0200*/  IMAD.IADD R2, R22.reuse, 0x1, R0 ;  /* 0x0000000116027824 */ /* 0x040fe200078e0200 */
[----:B------:R-:W-:Y:S01]  /*0210*/  LEA R25, R22, R21, 0xd ;  /* 0x0000001516197211 */ /* 0x000fe200078e68ff */
[----:B------:R-:W-:-:S03]  /*0220*/  IMAD R23, R21, 0x2000, R22 ;  /* 0x0000200015177824 */ /* 0x000fc600078e0216 */
[----:B------:R-:W-:Y:S01]  /*0230*/  LEA R18, R2, R21, 0xd ;  /* 0x0000001502127211 */ /* 0x000fe200078e68ff */
[----:B------:R-:W-:Y:S01]  /*0240*/  IMAD R21, R21, 0x2000, R2 ;  /* 0x0000200015157824 */ /* 0x000fe200078e0202 */
[C---:B------:R-:W-:Y:S01]  /*0250*/  LEA R29, R0.reuse, R25, 0xe ;  /* 0x00000019001d7211 */ /* 0x040fe200078e70ff */
[C---:B------:R-:W-:Y:S02]  /*0260*/  IMAD R19, R0.reuse, 0x6000, R25 ;  /* 0x0000600000137824 */ /* 0x040fe400078e0219 */
[C-C-:B------:R-:W-:Y:S02]  /*0270*/  IMAD R27, R0.reuse, 0x2, R23.reuse ;  /* 0x00000002001b7824 */ /* 0x140fe400078e0217 */
[----:B------:R-:W-:-:S07]  /*0280*/  IMAD R20, R0, 0x3, R23 ;  /* 0x0000000300147824 */ /* 0x000fce00078e0217 */
.L_x_17:
[----:B01----:R-:W-:-:S06]  /*0290*/  IMAD.WIDE.U32 R10, R23, 0x8, R6 ;  /* 0x00000008170a7825 */ /* 0x003fcc00078e0006 */
[----:B------:R-:W3:Y:S01]  /*02a0*/  LDG.E.64 R10, desc[UR4][R10.64] ;  /* 0x000000040a0a7981 */ /* 0x000ee2000c1e1b00 */
[----:B--2---:R-:W-:-:S04]  /*02b0*/  IMAD.WIDE.U32 R2, R25, 0x8, R4 ;  /* 0x0000000819027825 */ /* 0x004fc800078e0004 */
[--C-:B------:R-:W-:Y:S01]  /*02c0*/  IMAD.WIDE.U32 R8, R21, 0x8, R6.reuse ;  /* 0x0000000815087825 */ /* 0x100fe200078e0006 */
[----:B---3--:R0:W-:Y:S05]  /*02d0*/  STG.E.64 desc[UR4][R2.64], R10 ;  /* 0x0000000a02007986 */ /* 0x0081ea000c101b04 */
[----:B------:R-:W2:Y:S01]  /*02e0*/  LDG.E.64 R8, desc[UR4][R8.64] ;  /* 0x0000000408087981 */ /* 0x000ea2000c1e1b00 */
[----:B------:R-:W-:-:S04]  /*02f0*/  IMAD.WIDE.U32 R12, R27, 0x8, R6 ;  /* 0x000000081b0c7825 */ /* 0x000fc800078e0006 */
[----:B0-----:R-:W-:-:S05]  /*0300*/  IMAD.WIDE.U32 R10, R18, 0x8, R4 ;  /* 0x00000008120a7825 */ /* 0x001fca00078e0004 */
[----:B--2---:R1:W-:Y:S04]  /*0310*/  STG.E.64 desc[UR4][R10.64], R8 ;  /* 0x000000080a007986 */ /* 0x0043e8000c101b04 */
[----:B------:R-:W2:Y:S01]  /*0320*/  LDG.E.64 R12, desc[UR4][R12.64] ;  /* 0x000000040c0c7981 */ /* 0x000ea2000c1e1b00 */
[----:B------:R-:W-:-:S04]  /*0330*/  IMAD.WIDE.U32 R14, R29, 0x8, R4 ;  /* 0x000000081d0e7825 */ /* 0x000fc800078e0004 */
[----:B------:R-:W-:Y:S01]  /*0340*/  IMAD.WIDE.U32 R16, R20, 0x8, R6 ;  /* 0x0000000814107825 */ /* 0x000fe200078e0006 */
[----:B--2---:R1:W-:Y:S05]  /*0350*/  STG.E.64 desc[UR4][R14.64], R12 ;  /* 0x0000000c0e007986 */ /* 0x0043ea000c101b04 */
[----:B------:R-:W2:Y:S01]  /*0360*/  LDG.E.64 R16, desc[UR4][R16.64] ;  /* 0x0000000410107981 */ /* 0x000ea2000c1e1b00 */
[----:B------:R-:W-:Y:S01]  /*0370*/  IMAD.WIDE.U32 R2, R19, 0x8, R4 ;  /* 0x0000000813027825 */ /* 0x000fe200078e0004 */
[C---:B------:R-:W-:Y:S02]  /*0380*/  LEA R22, R0.reuse, R22, 0x2 ;  /* 0x0000001600167211 */ /* 0x040fe400078e10ff */
[C---:B------:R-:W-:Y:S01]  /*0390*/  LEA R29, R0.reuse, R29, 0xf ;  /* 0x0000001d001d7211 */ /* 0x040fe200078e78ff */
[----:B------:R-:W-:Y:S01]  /*03a0*/  IMAD R19, R0, 0x8000, R19 ;  /* 0x0000800000137824 */ /* 0x000fe200078e0213 */
[----:B------:R-:W-:Y:S01]  /*03b0*/  ISETP.GE.U32.AND P0, PT, R22, 0x2000, PT ;  /* 0x000020001600780c */ /* 0x000fe20003f06070 */
[C---:B------:R-:W-:Y:S01]  /*03c0*/  IMAD R18, R0.reuse, 0x8000, R18 ;  /* 0x0000800000127824 */ /* 0x040fe200078e0212 */
[C---:B------:R-:W-:Y:S01]  /*03d0*/  LEA R25, R0.reuse, R25, 0xf ;  /* 0x0000001900197211 */ /* 0x040fe200078e78ff */
[C---:B------:R-:W-:Y:S01]  /*03e0*/  IMAD R21, R0.reuse, 0x4, R21 ;  /* 0x0000000400157824 */ /* 0x040fe200078e0215 */
[C---:B------:R-:W-:Y:S01]  /*03f0*/  LEA R27, R0.reuse, R27, 0x2 ;  /* 0x0000001b001b7211 */ /* 0x040fe200078e10ff */
[C---:B------:R-:W-:Y:S01]  /*0400*/  IMAD R20, R0.reuse, 0x4, R20 ;  /* 0x0000000400147824 */ /* 0x040fe200078e0214 */
[----:B------:R-:W-:Y:S01]  /*0410*/  LEA R23, R0, R23, 0x2 ;  /* 0x0000001700177211 */ /* 0x000fe200078e10ff */
[----:B--2---:R1:W-:Y:S06]  /*0420*/  STG.E.64 desc[UR4][R2.64], R16 ;  /* 0x0000001002007986 */ /* 0x0043ec000c101b04 */
[----:B------:R-:W-:Y:S05]  /*0430*/  @!P0 BRA `(.L_x_17) ;  /* 0xfffffffc00948947 */ /* 0x000fea000383ffff */
[----:B------:R-:W-:Y:S05]  /*0440*/  EXIT ;  /* 0x000000000000794d */ /* 0x000fea0003800000 */
        .weak           $__internal_1_$__cuda_sm20_div_u16
        .type           $__internal_1_$__cuda_sm20_div_u16,@function
        .size           $__internal_1_$__cuda_sm20_div_u16,(.L_x_20 - $__internal_1_$__cuda_sm20_div_u16)
$__internal_1_$__cuda_sm20_div_u16:
[----:B------:R-:W0:Y:S01]  /*0450*/  I2F.U16 R4, R3 ;  /* 0x0000000300047306 */ /* 0x000e220000101000 */
[----:B------:R-:W-:Y:S01]  /*0460*/  IMAD.MOV.U32 R5, RZ, RZ, 0x4b800000 ;  /* 0x4b800000ff057424 */ /* 0x000fe200078e00ff */
[----:B------:R-:W-:Y:S02]  /*0470*/  I2FP.F32.U32.RZ R2, R2 ;  /* 0x0000000200027245 */ /* 0x000fe4000020d000 */
[C---:B0-----:R-:W-:Y:S02]  /*0480*/  FSETP.GEU.AND P1, PT, |R4|.reuse, 1.175494350822287508e-38, PT ;  /* 0x008000000400780b */ /* 0x041fe40003f2e200 */
[----:B------:R-:W-:Y:S02]  /*0490*/  FSETP.GT.AND P0, PT, |R4|, 8.50705917302346158658e+37, PT ;  /* 0x7e8000000400780b */ /* 0x000fe40003f04200 */
[----:B------:R-:W-:-:S04]  /*04a0*/  FSEL R5, R5, 1, !P1 ;  /* 0x3f80000005057808 */ /* 0x000fc80004800000 */
[----:B------:R-:W-:Y:S02]  /*04b0*/  FSEL R5, R5, 0.25, !P0 ;  /* 0x3e80000005057808 */ /* 0x000fe40004000000 */
[----:B------:R-:W-:Y:S01]  /*04c0*/  ISETP.NE.U32.AND P0, PT, R3, RZ, PT ;  /* 0x000000ff0300720c */ /* 0x000fe20003f05070 */
[----:B------:R-:W-:Y:S02]  /*04d0*/  IMAD.MOV.U32 R3, RZ, RZ, 0x0 ;  /* 0x00000000ff037424 */ /* 0x000fe400078e00ff */
[----:B------:R-:W-:-:S06]  /*04e0*/  FMUL R4, R4, R5 ;  /* 0x0000000504047220 */ /* 0x000fcc0000400000 */
[----:B------:R-:W0:Y:S02]  /*04f0*/  MUFU.RCP R4, R4 ;  /* 0x0000000400047308 */ /* 0x000e240000001000 */
[----:B0-----:R-:W-:-:S05]  /*0500*/  FMUL R5, R5, R4 ;  /* 0x0000000405057220 */ /* 0x001fca0000400000 */
[----:B------:R-:W-:-:S05]  /*0510*/  IADD3 R5, PT, PT, R5, 0x2, RZ ;  /* 0x0000000205057810 */ /* 0x000fca0007ffe0ff */
[----:B------:R-:W-:Y:S01]  /*0520*/  FMUL.RZ R5, R2, R5 ;  /* 0x0000000502057220 */ /* 0x000fe2000040c000 */
[----:B------:R-:W-:-:S05]  /*0530*/  MOV R2, R6 ;  /* 0x0000000600027202 */ /* 0x000fca0000000f00 */
[----:B------:R-:W0:Y:S02]  /*0540*/  F2I.U32.TRUNC.NTZ R5, R5 ;  /* 0x0000000500057305 */ /* 0x000e24000020f000 */
[----:B0-----:R-:W-:Y:S01]  /*0550*/  LOP3.LUT R8, R5, 0xffff, RZ, 0xc0, !PT ;  /* 0x0000ffff05087812 */ /* 0x001fe200078ec0ff */
[----:B------:R-:W-:Y:S01]  /*0560*/  @!P0 IMAD.MOV.U32 R8, RZ, RZ, -0x1 ;  /* 0xffffffffff088424 */ /* 0x000fe200078e00ff */
[----:B------:R-:W-:Y:S06]  /*0570*/  RET.REL.NODEC R2 `(_Z15naive_transposePmS_) ;  /* 0xfffffff802a07950 */ /* 0x000fec0003c3ffff */
.L_x_18:
        /* <DEDUP_REMOVED lines=16> */
.L_x_20:


//--------------------- .nv.shared._Z14fast_transposePmS_ --------------------------
	.section	.nv.shared._Z14fast_transposePmS_,"aw",@nobits
	.sectionflags	@""
	.align	8
.nv.shared._Z14fast_transposePmS_:
	.zero		9216


//--------------------- .nv.shared.reserved.0     --------------------------
	.section	.nv.shared.reserved.0,"aw",@nobits
	.weak		__nv_reservedSMEM_offset_0_alias
	.size		__nv_reservedSMEM_offset_0_alias, 0, 64
	.other		__nv_reservedSMEM_offset_0_alias,@"STO_CUDA_RESERVED_SHARED STV_DEFAULT"
__nv_reservedSMEM_offset_0_alias:
	.zero		0
	.zero		64


//--------------------- .nv.constant0._Z14fast_transposePmS_ --------------------------
	.section	.nv.constant0._Z14fast_transposePmS_,"a",@progbits
	.sectionflags	@""
	.align	4
.nv.constant0._Z14fast_transposePmS_:
	.zero		912


//--------------------- .nv.constant0._Z15naive_transposePmS_ --------------------------
	.section	.nv.constant0._Z15naive_transposePmS_,"a",@progbits
	.sectionflags	@""
	.align	4
.nv.constant0._Z15naive_transposePmS_:
	.zero		912


//--------------------- SYMBOLS --------------------------

	.type		.nv.reservedSmem.offset0,@object
	.size		.nv.reservedSmem.offset0,0x4
	.type		.nv.reservedSmem.cap,@object
	.size		.nv.reservedSmem.cap,0x4
